	.target	sm_90a

	.elftype	@"ET_EXEC"


//--------------------- .note.nv.tkinfo           --------------------------
	.section	.note.nv.tkinfo,"",@"SHT_NOTE"
	.sectionflags	@"SHF_NOTE_NV_TKINFO"
	.tkinfo
        /*0018*/ 	.word	0x00000002
        /*0030*/ 	.string	""
        /*0030*/ 	.string	"ptxas"
        /*0030*/ 	.string	"Cuda compilation tools, release 13.0, V13.0.88"
        /*0030*/ 	.string	"Build cuda_13.0.r13.0/compiler.36424714_0"
        /*0030*/ 	.string	"-arch sm_90a -m 64 "



//--------------------- .note.nv.cuinfo           --------------------------
	.section	.note.nv.cuinfo,"",@"SHT_NOTE"
	.sectionflags	@"SHF_NOTE_NV_CUINFO"
        /*0018*/ 	.short	0x0002
        /*001a*/ 	.short	0x005a
        /*001c*/ 	.short	0x0082
	.zero		2


//--------------------- .nv.info                  --------------------------
	.section	.nv.info,"",@"SHT_CUDA_INFO"
	.align	4


	//----- nvinfo : EIATTR_REGCOUNT
	.align		4
        /*0000*/ 	.byte	0x04, 0x2f
        /*0002*/ 	.short	(.L_15 - .L_14)
	.align		4
.L_14:
        /*0004*/ 	.word	index@(_ZN7cutlass13device_kernelINS_4gemm6kernel13GemmUniversalIN4cute5tupleIJiiiiEEENS1_10collective13CollectiveMmaINS1_34MainloopSm90TmaGmmaWarpSpecializedILi18ENS5_IJNS4_1CILi1EEENSA_ILi2EEESB_EEENS1_32KernelTmaWarpSpecializedPingpongEEENS5_IJNSA_ILi64EEENSA_ILi128EEENSA_ILi32EEEEEENS_10bfloat16_tENS5_IJlSB_lEEESK_SL_NS4_8TiledMMAINS4_8MMA_AtomIJNS4_4SM904GMMA28MMA_64x128x16_F32BF16BF16_SSILNSP_5MajorE0ELSR_0ELNSP_7ScaleInE1ELSS_1EEEEEENS4_6LayoutINS5_IJSB_SB_SB_EEENS5_IJNSA_ILi0EEESX_SX_EEEEENS5_IJNS4_10UnderscoreES10_S10_EEEEENS4_23SM90_TMA_LOAD_MULTICASTENS4_14ComposedLayoutINS4_7SwizzleILi2ELi4ELi3EEENS4_18smem_ptr_flag_bitsILi16EEENSV_INS5_IJNSA_ILi8EEESI_EEENS5_IJSI_SB_EEEEEEEvNS4_8identityENS4_13SM90_TMA_LOADES1D_vS1E_EENS_8epilogue10collective6detail29Sm90TmaWarpSpecializedAdapterINS1I_15DefaultEpilogueISK_SL_SL_NS1H_6thread17LinearCombinationISK_Li1EffLNS1M_9ScaleType4KindE0ELNS_15FloatRoundStyleE2ESK_EENS1_15EpilogueDefaultEEEEEvvEEEEvNT_6ParamsE)
        /*0008*/ 	.word	0x000000a8


	//----- nvinfo : EIATTR_FRAME_SIZE
	.align		4
.L_15:
        /*000c*/ 	.byte	0x04, 0x11
        /*000e*/ 	.short	(.L_17 - .L_16)
	.align		4
.L_16:
        /*0010*/ 	.word	index@(_ZN7cutlass13device_kernelINS_4gemm6kernel13GemmUniversalIN4cute5tupleIJiiiiEEENS1_10collective13CollectiveMmaINS1_34MainloopSm90TmaGmmaWarpSpecializedILi18ENS5_IJNS4_1CILi1EEENSA_ILi2EEESB_EEENS1_32KernelTmaWarpSpecializedPingpongEEENS5_IJNSA_ILi64EEENSA_ILi128EEENSA_ILi32EEEEEENS_10bfloat16_tENS5_IJlSB_lEEESK_SL_NS4_8TiledMMAINS4_8MMA_AtomIJNS4_4SM904GMMA28MMA_64x128x16_F32BF16BF16_SSILNSP_5MajorE0ELSR_0ELNSP_7ScaleInE1ELSS_1EEEEEENS4_6LayoutINS5_IJSB_SB_SB_EEENS5_IJNSA_ILi0EEESX_SX_EEEEENS5_IJNS4_10UnderscoreES10_S10_EEEEENS4_23SM90_TMA_LOAD_MULTICASTENS4_14ComposedLayoutINS4_7SwizzleILi2ELi4ELi3EEENS4_18smem_ptr_flag_bitsILi16EEENSV_INS5_IJNSA_ILi8EEESI_EEENS5_IJSI_SB_EEEEEEEvNS4_8identityENS4_13SM90_TMA_LOADES1D_vS1E_EENS_8epilogue10collective6detail29Sm90TmaWarpSpecializedAdapterINS1I_15DefaultEpilogueISK_SL_SL_NS1H_6thread17LinearCombinationISK_Li1EffLNS1M_9ScaleType4KindE0ELNS_15FloatRoundStyleE2ESK_EENS1_15EpilogueDefaultEEEEEvvEEEEvNT_6ParamsE)
        /*0014*/ 	.word	0x00000008


	//----- nvinfo : EIATTR_MIN_STACK_SIZE
	.align		4
.L_17:
        /*0018*/ 	.byte	0x04, 0x12
        /*001a*/ 	.short	(.L_19 - .L_18)
	.align		4
.L_18:
        /*001c*/ 	.word	index@(_ZN7cutlass13device_kernelINS_4gemm6kernel13GemmUniversalIN4cute5tupleIJiiiiEEENS1_10collective13CollectiveMmaINS1_34MainloopSm90TmaGmmaWarpSpecializedILi18ENS5_IJNS4_1CILi1EEENSA_ILi2EEESB_EEENS1_32KernelTmaWarpSpecializedPingpongEEENS5_IJNSA_ILi64EEENSA_ILi128EEENSA_ILi32EEEEEENS_10bfloat16_tENS5_IJlSB_lEEESK_SL_NS4_8TiledMMAINS4_8MMA_AtomIJNS4_4SM904GMMA28MMA_64x128x16_F32BF16BF16_SSILNSP_5MajorE0ELSR_0ELNSP_7ScaleInE1ELSS_1EEEEEENS4_6LayoutINS5_IJSB_SB_SB_EEENS5_IJNSA_ILi0EEESX_SX_EEEEENS5_IJNS4_10UnderscoreES10_S10_EEEEENS4_23SM90_TMA_LOAD_MULTICASTENS4_14ComposedLayoutINS4_7SwizzleILi2ELi4ELi3EEENS4_18smem_ptr_flag_bitsILi16EEENSV_INS5_IJNSA_ILi8EEESI_EEENS5_IJSI_SB_EEEEEEEvNS4_8identityENS4_13SM90_TMA_LOADES1D_vS1E_EENS_8epilogue10collective6detail29Sm90TmaWarpSpecializedAdapterINS1I_15DefaultEpilogueISK_SL_SL_NS1H_6thread17LinearCombinationISK_Li1EffLNS1M_9ScaleType4KindE0ELNS_15FloatRoundStyleE2ESK_EENS1_15EpilogueDefaultEEEEEvvEEEEvNT_6ParamsE)
        /*0020*/ 	.word	0x00000008
.L_19:


//--------------------- .nv.compat                --------------------------
	.section	.nv.compat,"",@"SHT_CUDA_COMPAT_INFO"
	.align	4
        /*0000*/ 	.byte	0x02, 0x09, 0x01, 0x00, 0x02, 0x02, 0x04, 0x00, 0x02, 0x05, 0x05, 0x00, 0x03, 0x07, 0x01, 0x01
        /*0010*/ 	.byte	0x02, 0x03, 0x01, 0x00, 0x02, 0x06, 0x01, 0x00, 0x04, 0x0b, 0x08, 0x00, 0x00, 0x00, 0x00, 0x00
        /*0020*/ 	.byte	0x00, 0x00, 0x00, 0x00


//--------------------- .nv.info._ZN7cutlass13device_kernelINS_4gemm6kernel13GemmUniversalIN4cute5tupleIJiiiiEEENS1_10collective13CollectiveMmaINS1_34MainloopSm90TmaGmmaWarpSpecializedILi18ENS5_IJNS4_1CILi1EEENSA_ILi2EEESB_EEENS1_32KernelTmaWarpSpecializedPingpongEEENS5_IJNSA_ILi64EEENSA_ILi128EEENSA_ILi32EEEEEENS_10bfloat16_tENS5_IJlSB_lEEESK_SL_NS4_8TiledMMAINS4_8MMA_AtomIJNS4_4SM904GMMA28MMA_64x128x16_F32BF16BF16_SSILNSP_5MajorE0ELSR_0ELNSP_7ScaleInE1ELSS_1EEEEEENS4_6LayoutINS5_IJSB_SB_SB_EEENS5_IJNSA_ILi0EEESX_SX_EEEEENS5_IJNS4_10UnderscoreES10_S10_EEEEENS4_23SM90_TMA_LOAD_MULTICASTENS4_14ComposedLayoutINS4_7SwizzleILi2ELi4ELi3EEENS4_18smem_ptr_flag_bitsILi16EEENSV_INS5_IJNSA_ILi8EEESI_EEENS5_IJSI_SB_EEEEEEEvNS4_8identityENS4_13SM90_TMA_LOADES1D_vS1E_EENS_8epilogue10collective6detail29Sm90TmaWarpSpecializedAdapterINS1I_15DefaultEpilogueISK_SL_SL_NS1H_6thread17LinearCombinationISK_Li1EffLNS1M_9ScaleType4KindE0ELNS_15FloatRoundStyleE2ESK_EENS1_15EpilogueDefaultEEEEEvvEEEEvNT_6ParamsE --------------------------
	.section	.nv.info._ZN7cutlass13device_kernelINS_4gemm6kernel13GemmUniversalIN4cute5tupleIJiiiiEEENS1_10collective13CollectiveMmaINS1_34MainloopSm90TmaGmmaWarpSpecializedILi18ENS5_IJNS4_1CILi1EEENSA_ILi2EEESB_EEENS1_32KernelTmaWarpSpecializedPingpongEEENS5_IJNSA_ILi64EEENSA_ILi128EEENSA_ILi32EEEEEENS_10bfloat16_tENS5_IJlSB_lEEESK_SL_NS4_8TiledMMAINS4_8MMA_AtomIJNS4_4SM904GMMA28MMA_64x128x16_F32BF16BF16_SSILNSP_5MajorE0ELSR_0ELNSP_7ScaleInE1ELSS_1EEEEEENS4_6LayoutINS5_IJSB_SB_SB_EEENS5_IJNSA_ILi0EEESX_SX_EEEEENS5_IJNS4_10UnderscoreES10_S10_EEEEENS4_23SM90_TMA_LOAD_MULTICASTENS4_14ComposedLayoutINS4_7SwizzleILi2ELi4ELi3EEENS4_18smem_ptr_flag_bitsILi16EEENSV_INS5_IJNSA_ILi8EEESI_EEENS5_IJSI_SB_EEEEEEEvNS4_8identityENS4_13SM90_TMA_LOADES1D_vS1E_EENS_8epilogue10collective6detail29Sm90TmaWarpSpecializedAdapterINS1I_15DefaultEpilogueISK_SL_SL_NS1H_6thread17LinearCombinationISK_Li1EffLNS1M_9ScaleType4KindE0ELNS_15FloatRoundStyleE2ESK_EENS1_15EpilogueDefaultEEEEEvvEEEEvNT_6ParamsE,"",@"SHT_CUDA_INFO"
	.sectionflags	@""
	.align	4


	//----- nvinfo : EIATTR_CUDA_API_VERSION
	.align		4
        /*0000*/ 	.byte	0x04, 0x37
        /*0002*/ 	.short	(.L_21 - .L_20)
.L_20:
        /*0004*/ 	.word	0x00000082


	//----- nvinfo : EIATTR_KPARAM_INFO
	.align		4
.L_21:
        /*0008*/ 	.byte	0x04, 0x17
        /*000a*/ 	.short	(.L_23 - .L_22)
.L_22:
        /*000c*/ 	.word	0x00000000
        /*0010*/ 	.short	0x0000
        /*0012*/ 	.short	0x0070
        /*0014*/ 	.byte	0x00, 0xf0, 0x01, 0x10


	//----- nvinfo : EIATTR_SPARSE_MMA_MASK
	.align		4
.L_23:
        /*0018*/ 	.byte	0x03, 0x50
        /*001a*/ 	.short	0x0000


	//----- nvinfo : EIATTR_MAXREG_COUNT
	.align		4
        /*001c*/ 	.byte	0x03, 0x1b
        /*001e*/ 	.short	0x00a8


	//----- nvinfo : EIATTR_NUM_BARRIERS
	.align		4
        /*0020*/ 	.byte	0x02, 0x4c
        /*0022*/ 	.byte	0x01
	.zero		1


	//----- nvinfo : EIATTR_EXTERNS
	.align		4
        /*0024*/ 	.byte	0x04, 0x0f
        /*0026*/ 	.short	(.L_25 - .L_24)


	//   ....[0]....
	.align		4
.L_24:
        /*0028*/ 	.word	index@(__assertfail)


	//----- nvinfo : EIATTR_ANNOTATIONS
	.align		4
.L_25:
        /*002c*/ 	.byte	0x04, 0x55
        /*002e*/ 	.short	(.L_27 - .L_26)


	//   ....[0]....
.L_26:
        /*0030*/ 	.word	0x00000001
        /*0034*/ 	.byte	0x30, 0x0f, 0x00, 0x00, 0x01, 0x00, 0x00, 0x00, 0xd0, 0x62, 0x00, 0x00, 0x01, 0x00, 0x00, 0x00
        /*0044*/ 	.byte	0x50, 0x6f, 0x00, 0x00


	//----- nvinfo : EIATTR_MERCURY_ISA_VERSION
	.align		4
.L_27:
        /*0048*/ 	.byte	0x03, 0x5f
        /*004a*/ 	.short	0x0101


	//----- nvinfo : EIATTR_INT_WARP_WIDE_INSTR_OFFSETS
	.align		4
        /*004c*/ 	.byte	0x04, 0x31
        /*004e*/ 	.short	(.L_29 - .L_28)


	//   ....[0]....
.L_28:
        /*0050*/ 	.word	0x00000680


	//   ....[1]....
        /*0054*/ 	.word	0x000006c0


	//   ....[2]....
        /*0058*/ 	.word	0x00000800


	//   ....[3]....
        /*005c*/ 	.word	0x00000810


	//   ....[4]....
        /*0060*/ 	.word	0x00000830


	//   ....[5]....
        /*0064*/ 	.word	0x00000850


	//   ....[6]....
        /*0068*/ 	.word	0x00000900


	//   ....[7]....
        /*006c*/ 	.word	0x00000950


	//   ....[8]....
        /*0070*/ 	.word	0x00001fa0


	//----- nvinfo : EIATTR_COOP_GROUP_MASK_REGIDS
	.align		4
.L_29:
        /*0074*/ 	.byte	0x04, 0x29
        /*0076*/ 	.short	(.L_31 - .L_30)


	//   ....[0]....
.L_30:
        /*0078*/ 	.word	0xffffffff


	//   ....[1]....
        /*007c*/ 	.word	0xffffffff


	//   ....[2]....
        /*0080*/ 	.word	0xffffffff


	//   ....[3]....
        /*0084*/ 	.word	0xffffffff


	//   ....[4]....
        /*0088*/ 	.word	0xffffffff


	//   ....[5]....
        /*008c*/ 	.word	0xffffffff


	//   ....[6]....
        /*0090*/ 	.word	0xffffffff


	//----- nvinfo : EIATTR_COOP_GROUP_INSTR_OFFSETS
	.align		4
.L_31:
        /*0094*/ 	.byte	0x04, 0x28
        /*0096*/ 	.short	(.L_33 - .L_32)


	//   ....[0]....
.L_32:
        /*0098*/ 	.word	0x00000070


	//   ....[1]....
        /*009c*/ 	.word	0x00000080


	//   ....[2]....
        /*00a0*/ 	.word	0x00000140


	//   ....[3]....
        /*00a4*/ 	.word	0x000004c0


	//   ....[4]....
        /*00a8*/ 	.word	0x00000500


	//   ....[5]....
        /*00ac*/ 	.word	0x000009a0


	//   ....[6]....
        /*00b0*/ 	.word	0x00000ad0


	//----- nvinfo : EIATTR_REG_RECONFIG
	.align		4
.L_33:
        /*00b4*/ 	.byte	0x01, 0x54
	.zero		2


	//----- nvinfo : EIATTR_SYSCALL_OFFSETS
	.align		4
        /*00b8*/ 	.byte	0x04, 0x46
        /*00ba*/ 	.short	(.L_35 - .L_34)


	//   ....[0]....
.L_34:
        /*00bc*/ 	.word	0x000019e0


	//----- nvinfo : EIATTR_MBARRIER_INSTR_OFFSETS
	.align		4
.L_35:
        /*00c0*/ 	.byte	0x04, 0x39
        /*00c2*/ 	.short	(.L_37 - .L_36)


	//   ....[0]....
.L_36:
        /*00c4*/ 	.word	0x00000260
        /*00c8*/ 	.word	0x000000ff
        /*00cc*/ 	.word	0x00000000
        /*00d0*/ 	.short	0x0100
        /*00d2*/ 	.byte	0x08
	.zero		1


	//   ....[1]....
        /*00d4*/ 	.word	0x00000270
        /*00d8*/ 	.word	0x000000ff
        /*00dc*/ 	.word	0x00000090
        /*00e0*/ 	.short	0x0100
        /*00e2*/ 	.byte	0x08
	.zero		1


	//   ....[2]....
        /*00e4*/ 	.word	0x00000280
        /*00e8*/ 	.word	0x000000ff
        /*00ec*/ 	.word	0x00000008
        /*00f0*/ 	.short	0x0100
        /*00f2*/ 	.byte	0x08
	.zero		1


	//   ....[3]....
        /*00f4*/ 	.word	0x00000290
        /*00f8*/ 	.word	0x000000ff
        /*00fc*/ 	.word	0x00000098
        /*0100*/ 	.short	0x0100
        /*0102*/ 	.byte	0x08
	.zero		1


	//   ....[4]....
        /*0104*/ 	.word	0x000002a0
        /*0108*/ 	.word	0x000000ff
        /*010c*/ 	.word	0x00000010
        /*0110*/ 	.short	0x0100
        /*0112*/ 	.byte	0x08
	.zero		1


	//   ....[5]....
        /*0114*/ 	.word	0x000002b0
        /*0118*/ 	.word	0x000000ff
        /*011c*/ 	.word	0x000000a0
        /*0120*/ 	.short	0x0100
        /*0122*/ 	.byte	0x08
	.zero		1


	//   ....[6]....
        /*0124*/ 	.word	0x000002c0
        /*0128*/ 	.word	0x000000ff
        /*012c*/ 	.word	0x00000018
        /*0130*/ 	.short	0x0100
        /*0132*/ 	.byte	0x08
	.zero		1


	//   ....[7]....
        /*0134*/ 	.word	0x000002d0
        /*0138*/ 	.word	0x000000ff
        /*013c*/ 	.word	0x000000a8
        /*0140*/ 	.short	0x0100
        /*0142*/ 	.byte	0x08
	.zero		1


	//   ....[8]....
        /*0144*/ 	.word	0x000002e0
        /*0148*/ 	.word	0x000000ff
        /*014c*/ 	.word	0x00000020
        /*0150*/ 	.short	0x0100
        /*0152*/ 	.byte	0x08
	.zero		1


	//   ....[9]....
        /*0154*/ 	.word	0x000002f0
        /*0158*/ 	.word	0x000000ff
        /*015c*/ 	.word	0x000000b0
        /*0160*/ 	.short	0x0100
        /*0162*/ 	.byte	0x08
	.zero		1


	//   ....[10]....
        /*0164*/ 	.word	0x00000300
        /*0168*/ 	.word	0x000000ff
        /*016c*/ 	.word	0x00000028
        /*0170*/ 	.short	0x0100
        /*0172*/ 	.byte	0x08
	.zero		1


	//   ....[11]....
        /*0174*/ 	.word	0x00000310
        /*0178*/ 	.word	0x000000ff
        /*017c*/ 	.word	0x000000b8
        /*0180*/ 	.short	0x0100
        /*0182*/ 	.byte	0x08
	.zero		1


	//   ....[12]....
        /*0184*/ 	.word	0x00000320
        /*0188*/ 	.word	0x000000ff
        /*018c*/ 	.word	0x00000030
        /*0190*/ 	.short	0x0100
        /*0192*/ 	.byte	0x08
	.zero		1


	//   ....[13]....
        /*0194*/ 	.word	0x00000330
        /*0198*/ 	.word	0x000000ff
        /*019c*/ 	.word	0x000000c0
        /*01a0*/ 	.short	0x0100
        /*01a2*/ 	.byte	0x08
	.zero		1


	//   ....[14]....
        /*01a4*/ 	.word	0x00000340
        /*01a8*/ 	.word	0x000000ff
        /*01ac*/ 	.word	0x00000038
        /*01b0*/ 	.short	0x0100
        /*01b2*/ 	.byte	0x08
	.zero		1


	//   ....[15]....
        /*01b4*/ 	.word	0x00000350
        /*01b8*/ 	.word	0x000000ff
        /*01bc*/ 	.word	0x000000c8
        /*01c0*/ 	.short	0x0100
        /*01c2*/ 	.byte	0x08
	.zero		1


	//   ....[16]....
        /*01c4*/ 	.word	0x00000360
        /*01c8*/ 	.word	0x000000ff
        /*01cc*/ 	.word	0x00000040
        /*01d0*/ 	.short	0x0100
        /*01d2*/ 	.byte	0x08
	.zero		1


	//   ....[17]....
        /*01d4*/ 	.word	0x00000370
        /*01d8*/ 	.word	0x000000ff
        /*01dc*/ 	.word	0x000000d0
        /*01e0*/ 	.short	0x0100
        /*01e2*/ 	.byte	0x08
	.zero		1


	//   ....[18]....
        /*01e4*/ 	.word	0x00000380
        /*01e8*/ 	.word	0x000000ff
        /*01ec*/ 	.word	0x00000048
        /*01f0*/ 	.short	0x0100
        /*01f2*/ 	.byte	0x08
	.zero		1


	//   ....[19]....
        /*01f4*/ 	.word	0x00000390
        /*01f8*/ 	.word	0x000000ff
        /*01fc*/ 	.word	0x000000d8
        /*0200*/ 	.short	0x0100
        /*0202*/ 	.byte	0x08
	.zero		1


	//   ....[20]....
        /*0204*/ 	.word	0x000003a0
        /*0208*/ 	.word	0x000000ff
        /*020c*/ 	.word	0x00000050
        /*0210*/ 	.short	0x0100
        /*0212*/ 	.byte	0x08
	.zero		1


	//   ....[21]....
        /*0214*/ 	.word	0x000003b0
        /*0218*/ 	.word	0x000000ff
        /*021c*/ 	.word	0x000000e0
        /*0220*/ 	.short	0x0100
        /*0222*/ 	.byte	0x08
	.zero		1


	//   ....[22]....
        /*0224*/ 	.word	0x000003c0
        /*0228*/ 	.word	0x000000ff
        /*022c*/ 	.word	0x00000058
        /*0230*/ 	.short	0x0100
        /*0232*/ 	.byte	0x08
	.zero		1


	//   ....[23]....
        /*0234*/ 	.word	0x000003d0
        /*0238*/ 	.word	0x000000ff
        /*023c*/ 	.word	0x000000e8
        /*0240*/ 	.short	0x0100
        /*0242*/ 	.byte	0x08
	.zero		1


	//   ....[24]....
        /*0244*/ 	.word	0x000003e0
        /*0248*/ 	.word	0x000000ff
        /*024c*/ 	.word	0x00000060
        /*0250*/ 	.short	0x0100
        /*0252*/ 	.byte	0x08
	.zero		1


	//   ....[25]....
        /*0254*/ 	.word	0x000003f0
        /*0258*/ 	.word	0x000000ff
        /*025c*/ 	.word	0x000000f0
        /*0260*/ 	.short	0x0100
        /*0262*/ 	.byte	0x08
	.zero		1


	//   ....[26]....
        /*0264*/ 	.word	0x00000400
        /*0268*/ 	.word	0x000000ff
        /*026c*/ 	.word	0x00000068
        /*0270*/ 	.short	0x0100
        /*0272*/ 	.byte	0x08
	.zero		1


	//   ....[27]....
        /*0274*/ 	.word	0x00000410
        /*0278*/ 	.word	0x000000ff
        /*027c*/ 	.word	0x000000f8
        /*0280*/ 	.short	0x0100
        /*0282*/ 	.byte	0x08
	.zero		1


	//   ....[28]....
        /*0284*/ 	.word	0x00000420
        /*0288*/ 	.word	0x000000ff
        /*028c*/ 	.word	0x00000070
        /*0290*/ 	.short	0x0100
        /*0292*/ 	.byte	0x08
	.zero		1


	//   ....[29]....
        /*0294*/ 	.word	0x00000430
        /*0298*/ 	.word	0x000000ff
        /*029c*/ 	.word	0x00000100
        /*02a0*/ 	.short	0x0100
        /*02a2*/ 	.byte	0x08
	.zero		1


	//   ....[30]....
        /*02a4*/ 	.word	0x00000440
        /*02a8*/ 	.word	0x000000ff
        /*02ac*/ 	.word	0x00000078
        /*02b0*/ 	.short	0x0100
        /*02b2*/ 	.byte	0x08
	.zero		1


	//   ....[31]....
        /*02b4*/ 	.word	0x00000450
        /*02b8*/ 	.word	0x000000ff
        /*02bc*/ 	.word	0x00000108
        /*02c0*/ 	.short	0x0100
        /*02c2*/ 	.byte	0x08
	.zero		1


	//   ....[32]....
        /*02c4*/ 	.word	0x00000460
        /*02c8*/ 	.word	0x000000ff
        /*02cc*/ 	.word	0x00000080
        /*02d0*/ 	.short	0x0100
        /*02d2*/ 	.byte	0x08
	.zero		1


	//   ....[33]....
        /*02d4*/ 	.word	0x00000470
        /*02d8*/ 	.word	0x000000ff
        /*02dc*/ 	.word	0x00000110
        /*02e0*/ 	.short	0x0100
        /*02e2*/ 	.byte	0x08
	.zero		1


	//   ....[34]....
        /*02e4*/ 	.word	0x00000480
        /*02e8*/ 	.word	0x000000ff
        /*02ec*/ 	.word	0x00000088
        /*02f0*/ 	.short	0x0100
        /*02f2*/ 	.byte	0x08
	.zero		1


	//   ....[35]....
        /*02f4*/ 	.word	0x00000490
        /*02f8*/ 	.word	0x000000ff
        /*02fc*/ 	.word	0x00000118
        /*0300*/ 	.short	0x0100
        /*0302*/ 	.byte	0x08
	.zero		1


	//   ....[36]....
        /*0304*/ 	.word	0x00000980
        /*0308*/ 	.word	0x000000ff
        /*030c*/ 	.word	0x00000150
        /*0310*/ 	.short	0x0100
        /*0312*/ 	.byte	0x08
	.zero		1


	//   ....[37]....
        /*0314*/ 	.word	0x00000a20
        /*0318*/ 	.word	0x000000ff
        /*031c*/ 	.word	0x00000158
        /*0320*/ 	.short	0x0100
        /*0322*/ 	.byte	0x08
	.zero		1


	//   ....[38]....
        /*0324*/ 	.word	0x00000a50
        /*0328*/ 	.word	0x000000ff
        /*032c*/ 	.word	0x00000130
        /*0330*/ 	.short	0x0100
        /*0332*/ 	.byte	0x09
	.zero		1


	//   ....[39]....
        /*0334*/ 	.word	0x00000a60
        /*0338*/ 	.word	0x000000ff
        /*033c*/ 	.word	0x00000138
        /*0340*/ 	.short	0x0100
        /*0342*/ 	.byte	0x09
	.zero		1


	//   ....[40]....
        /*0344*/ 	.word	0x00000a70
        /*0348*/ 	.word	0x000000ff
        /*034c*/ 	.word	0x00000140
        /*0350*/ 	.short	0x0100
        /*0352*/ 	.byte	0x09
	.zero		1


	//   ....[41]....
        /*0354*/ 	.word	0x00000a80
        /*0358*/ 	.word	0x000000ff
        /*035c*/ 	.word	0x00000148
        /*0360*/ 	.short	0x0100
        /*0362*/ 	.byte	0x09
	.zero		1


	//   ....[42]....
        /*0364*/ 	.word	0x000018c0
        /*0368*/ 	.word	0x0000005e
        /*036c*/ 	.word	0x00000000
        /*0370*/ 	.short	0x010a
        /*0372*/ 	.byte	0x2a
	.zero		1


	//   ....[43]....
        /*0374*/ 	.word	0x00001a60
        /*0378*/ 	.word	0x00000003
        /*037c*/ 	.word	0x00000000
        /*0380*/ 	.short	0x010a
        /*0382*/ 	.byte	0x3f
	.zero		1


	//   ....[44]....
        /*0384*/ 	.word	0x00001aa0
        /*0388*/ 	.word	0x00000003
        /*038c*/ 	.word	0x00000000
        /*0390*/ 	.short	0x010a
        /*0392*/ 	.byte	0x3f
	.zero		1


	//   ....[45]....
        /*0394*/ 	.word	0x00001ca0
        /*0398*/ 	.word	0x000000ff
        /*039c*/ 	.word	0x00000000
        /*03a0*/ 	.short	0x010a
        /*03a2*/ 	.byte	0x04
	.zero		1


	//   ....[46]....
        /*03a4*/ 	.word	0x00001ce0
        /*03a8*/ 	.word	0x000000ff
        /*03ac*/ 	.word	0x00000000
        /*03b0*/ 	.short	0x010a
        /*03b2*/ 	.byte	0x04
	.zero		1


	//   ....[47]....
        /*03b4*/ 	.word	0x00001e40
        /*03b8*/ 	.word	0x00000005
        /*03bc*/ 	.word	0x00000000
        /*03c0*/ 	.short	0x0101
        /*03c2*/ 	.byte	0x3f
	.zero		1


	//   ....[48]....
        /*03c4*/ 	.word	0x00001f40
        /*03c8*/ 	.word	0x0000005f
        /*03cc*/ 	.word	0x00000000
        /*03d0*/ 	.short	0x0101
        /*03d2*/ 	.byte	0x2f
	.zero		1


	//   ....[49]....
        /*03d4*/ 	.word	0x00002040
        /*03d8*/ 	.word	0x00000003
        /*03dc*/ 	.word	0x00000000
        /*03e0*/ 	.short	0x0101
        /*03e2*/ 	.byte	0x3f
	.zero		1


	//   ....[50]....
        /*03e4*/ 	.word	0x00002100
        /*03e8*/ 	.word	0x0000005e
        /*03ec*/ 	.word	0x00000010
        /*03f0*/ 	.short	0x010a
        /*03f2*/ 	.byte	0x2a
	.zero		1


	//   ....[51]....
        /*03f4*/ 	.word	0x000062f0
        /*03f8*/ 	.word	0x00000061
        /*03fc*/ 	.word	0x00000000
        /*0400*/ 	.short	0x0101
        /*0402*/ 	.byte	0x2f
	.zero		1


	//   ....[52]....
        /*0404*/ 	.word	0x00006c90
        /*0408*/ 	.word	0x0000000c
        /*040c*/ 	.word	0x00000090
        /*0410*/ 	.short	0x010a
        /*0412*/ 	.byte	0x3f
	.zero		1


	//   ....[53]....
        /*0414*/ 	.word	0x00007060
        /*0418*/ 	.word	0x00000004
        /*041c*/ 	.word	0x00000158
        /*0420*/ 	.short	0x0101
        /*0422*/ 	.byte	0x3f
	.zero		1


	//   ....[54]....
        /*0424*/ 	.word	0x000077e0
        /*0428*/ 	.word	0x00000007
        /*042c*/ 	.word	0x00000000
        /*0430*/ 	.short	0x010a
        /*0432*/ 	.byte	0x3f
	.zero		1


	//   ....[55]....
        /*0434*/ 	.word	0x00007860
        /*0438*/ 	.word	0x00000009
        /*043c*/ 	.word	0x00000000
        /*0440*/ 	.short	0x010a
        /*0442*/ 	.byte	0x3f
	.zero		1


	//   ....[56]....
        /*0444*/ 	.word	0x000078f0
        /*0448*/ 	.word	0x00000006
        /*044c*/ 	.word	0x00000000
        /*0450*/ 	.short	0x010a
        /*0452*/ 	.byte	0x3f
	.zero		1


	//   ....[57]....
        /*0454*/ 	.word	0x00007980
        /*0458*/ 	.word	0x00000009
        /*045c*/ 	.word	0x00000000
        /*0460*/ 	.short	0x010a
        /*0462*/ 	.byte	0x3f
	.zero		1


	//   ....[58]....
        /*0464*/ 	.word	0x00007a10
        /*0468*/ 	.word	0x00000006
        /*046c*/ 	.word	0x00000000
        /*0470*/ 	.short	0x010a
        /*0472*/ 	.byte	0x3f
	.zero		1


	//   ....[59]....
        /*0474*/ 	.word	0x00007aa0
        /*0478*/ 	.word	0x00000009
        /*047c*/ 	.word	0x00000000
        /*0480*/ 	.short	0x010a
        /*0482*/ 	.byte	0x3f
	.zero		1


	//   ....[60]....
        /*0484*/ 	.word	0x00007b30
        /*0488*/ 	.word	0x00000006
        /*048c*/ 	.word	0x00000000
        /*0490*/ 	.short	0x010a
        /*0492*/ 	.byte	0x3f
	.zero		1


	//   ....[61]....
        /*0494*/ 	.word	0x00007bc0
        /*0498*/ 	.word	0x00000009
        /*049c*/ 	.word	0x00000000
        /*04a0*/ 	.short	0x010a
        /*04a2*/ 	.byte	0x3f
	.zero		1


	//   ....[62]....
        /*04a4*/ 	.word	0x00007c50
        /*04a8*/ 	.word	0x00000006
        /*04ac*/ 	.word	0x00000000
        /*04b0*/ 	.short	0x010a
        /*04b2*/ 	.byte	0x3f
	.zero		1


	//   ....[63]....
        /*04b4*/ 	.word	0x00007ce0
        /*04b8*/ 	.word	0x00000009
        /*04bc*/ 	.word	0x00000000
        /*04c0*/ 	.short	0x010a
        /*04c2*/ 	.byte	0x3f
	.zero		1


	//   ....[64]....
        /*04c4*/ 	.word	0x00007d70
        /*04c8*/ 	.word	0x00000006
        /*04cc*/ 	.word	0x00000000
        /*04d0*/ 	.short	0x010a
        /*04d2*/ 	.byte	0x3f
	.zero		1


	//   ....[65]....
        /*04d4*/ 	.word	0x00007e00
        /*04d8*/ 	.word	0x00000009
        /*04dc*/ 	.word	0x00000000
        /*04e0*/ 	.short	0x010a
        /*04e2*/ 	.byte	0x3f
	.zero		1


	//   ....[66]....
        /*04e4*/ 	.word	0x00007e90
        /*04e8*/ 	.word	0x00000006
        /*04ec*/ 	.word	0x00000000
        /*04f0*/ 	.short	0x010a
        /*04f2*/ 	.byte	0x3f
	.zero		1


	//   ....[67]....
        /*04f4*/ 	.word	0x00007f20
        /*04f8*/ 	.word	0x00000009
        /*04fc*/ 	.word	0x00000000
        /*0500*/ 	.short	0x010a
        /*0502*/ 	.byte	0x3f
	.zero		1


	//   ....[68]....
        /*0504*/ 	.word	0x00007fb0
        /*0508*/ 	.word	0x00000006
        /*050c*/ 	.word	0x00000000
        /*0510*/ 	.short	0x010a
        /*0512*/ 	.byte	0x3f
	.zero		1


	//   ....[69]....
        /*0514*/ 	.word	0x00008040
        /*0518*/ 	.word	0x00000009
        /*051c*/ 	.word	0x00000000
        /*0520*/ 	.short	0x010a
        /*0522*/ 	.byte	0x3f
	.zero		1


	//   ....[70]....
        /*0524*/ 	.word	0x000080d0
        /*0528*/ 	.word	0x00000006
        /*052c*/ 	.word	0x00000000
        /*0530*/ 	.short	0x010a
        /*0532*/ 	.byte	0x3f
	.zero		1


	//   ....[71]....
        /*0534*/ 	.word	0x00008160
        /*0538*/ 	.word	0x00000003
        /*053c*/ 	.word	0x00000000
        /*0540*/ 	.short	0x010a
        /*0542*/ 	.byte	0x3f
	.zero		1


	//   ....[72]....
        /*0544*/ 	.word	0x000081c0
        /*0548*/ 	.word	0x00000060
        /*054c*/ 	.word	0x00000000
        /*0550*/ 	.short	0x010a
        /*0552*/ 	.byte	0x3f
	.zero		1


	//   ....[73]....
        /*0554*/ 	.word	0x00008210
        /*0558*/ 	.word	0x00000003
        /*055c*/ 	.word	0x00000000
        /*0560*/ 	.short	0x010a
        /*0562*/ 	.byte	0x3f
	.zero		1


	//   ....[74]....
        /*0564*/ 	.word	0x00008270
        /*0568*/ 	.word	0x00000005
        /*056c*/ 	.word	0x00000000
        /*0570*/ 	.short	0x010a
        /*0572*/ 	.byte	0x3f
	.zero		1


	//   ....[75]....
        /*0574*/ 	.word	0x000082c0
        /*0578*/ 	.word	0x00000060
        /*057c*/ 	.word	0x00000010
        /*0580*/ 	.short	0x010a
        /*0582*/ 	.byte	0x3f
	.zero		1


	//   ....[76]....
        /*0584*/ 	.word	0x00008390
        /*0588*/ 	.word	0x0000000c
        /*058c*/ 	.word	0x00000090
        /*0590*/ 	.short	0x010a
        /*0592*/ 	.byte	0x3f
	.zero		1


	//   ....[77]....
        /*0594*/ 	.word	0x00008460
        /*0598*/ 	.word	0x00000007
        /*059c*/ 	.word	0x00000000
        /*05a0*/ 	.short	0x010a
        /*05a2*/ 	.byte	0x3f
	.zero		1


	//   ....[78]....
        /*05a4*/ 	.word	0x000084b0
        /*05a8*/ 	.word	0x00000009
        /*05ac*/ 	.word	0x00000000
        /*05b0*/ 	.short	0x010a
        /*05b2*/ 	.byte	0x3f
	.zero		1


	//   ....[79]....
        /*05b4*/ 	.word	0x00008500
        /*05b8*/ 	.word	0x00000006
        /*05bc*/ 	.word	0x00000000
        /*05c0*/ 	.short	0x010a
        /*05c2*/ 	.byte	0x3f
	.zero		1


	//   ....[80]....
        /*05c4*/ 	.word	0x00008550
        /*05c8*/ 	.word	0x00000009
        /*05cc*/ 	.word	0x00000000
        /*05d0*/ 	.short	0x010a
        /*05d2*/ 	.byte	0x3f
	.zero		1


	//   ....[81]....
        /*05d4*/ 	.word	0x000085a0
        /*05d8*/ 	.word	0x00000006
        /*05dc*/ 	.word	0x00000000
        /*05e0*/ 	.short	0x010a
        /*05e2*/ 	.byte	0x3f
	.zero		1


	//   ....[82]....
        /*05e4*/ 	.word	0x000085f0
        /*05e8*/ 	.word	0x00000009
        /*05ec*/ 	.word	0x00000000
        /*05f0*/ 	.short	0x010a
        /*05f2*/ 	.byte	0x3f
	.zero		1


	//   ....[83]....
        /*05f4*/ 	.word	0x00008640
        /*05f8*/ 	.word	0x00000006
        /*05fc*/ 	.word	0x00000000
        /*0600*/ 	.short	0x010a
        /*0602*/ 	.byte	0x3f
	.zero		1


	//   ....[84]....
        /*0604*/ 	.word	0x00008690
        /*0608*/ 	.word	0x00000009
        /*060c*/ 	.word	0x00000000
        /*0610*/ 	.short	0x010a
        /*0612*/ 	.byte	0x3f
	.zero		1


	//   ....[85]....
        /*0614*/ 	.word	0x000086e0
        /*0618*/ 	.word	0x00000006
        /*061c*/ 	.word	0x00000000
        /*0620*/ 	.short	0x010a
        /*0622*/ 	.byte	0x3f
	.zero		1


	//   ....[86]....
        /*0624*/ 	.word	0x00008730
        /*0628*/ 	.word	0x00000009
        /*062c*/ 	.word	0x00000000
        /*0630*/ 	.short	0x010a
        /*0632*/ 	.byte	0x3f
	.zero		1


	//   ....[87]....
        /*0634*/ 	.word	0x00008780
        /*0638*/ 	.word	0x00000006
        /*063c*/ 	.word	0x00000000
        /*0640*/ 	.short	0x010a
        /*0642*/ 	.byte	0x3f
	.zero		1


	//   ....[88]....
        /*0644*/ 	.word	0x000087d0
        /*0648*/ 	.word	0x00000009
        /*064c*/ 	.word	0x00000000
        /*0650*/ 	.short	0x010a
        /*0652*/ 	.byte	0x3f
	.zero		1


	//   ....[89]....
        /*0654*/ 	.word	0x00008820
        /*0658*/ 	.word	0x00000006
        /*065c*/ 	.word	0x00000000
        /*0660*/ 	.short	0x010a
        /*0662*/ 	.byte	0x3f
	.zero		1


	//   ....[90]....
        /*0664*/ 	.word	0x00008870
        /*0668*/ 	.word	0x00000009
        /*066c*/ 	.word	0x00000000
        /*0670*/ 	.short	0x010a
        /*0672*/ 	.byte	0x3f
	.zero		1


	//   ....[91]....
        /*0674*/ 	.word	0x000088c0
        /*0678*/ 	.word	0x00000006
        /*067c*/ 	.word	0x00000000
        /*0680*/ 	.short	0x010a
        /*0682*/ 	.byte	0x3f
	.zero		1


	//   ....[92]....
        /*0684*/ 	.word	0x00008910
        /*0688*/ 	.word	0x00000009
        /*068c*/ 	.word	0x00000000
        /*0690*/ 	.short	0x010a
        /*0692*/ 	.byte	0x3f
	.zero		1


	//   ....[93]....
        /*0694*/ 	.word	0x00008960
        /*0698*/ 	.word	0x00000006
        /*069c*/ 	.word	0x00000000
        /*06a0*/ 	.short	0x010a
        /*06a2*/ 	.byte	0x3f
	.zero		1


	//----- nvinfo : EIATTR_NUM_MBARRIERS
	.align		4
.L_37:
        /*06a4*/ 	.byte	0x03, 0x38
        /*06a6*/ 	.short	0x002a


	//----- nvinfo : EIATTR_EXIT_INSTR_OFFSETS
	.align		4
        /*06a8*/ 	.byte	0x04, 0x1c
        /*06aa*/ 	.short	(.L_39 - .L_38)


	//   ....[0]....
.L_38:
        /*06ac*/ 	.word	0x00001570


	//   ....[1]....
        /*06b0*/ 	.word	0x000015d0


	//   ....[2]....
        /*06b4*/ 	.word	0x00006980


	//   ....[3]....
        /*06b8*/ 	.word	0x000069b0


	//   ....[4]....
        /*06bc*/ 	.word	0x000081b0


	//----- nvinfo : EIATTR_MAX_THREADS
	.align		4
.L_39:
        /*06c0*/ 	.byte	0x04, 0x05
        /*06c2*/ 	.short	(.L_41 - .L_40)
.L_40:
        /*06c4*/ 	.word	0x00000180
        /*06c8*/ 	.word	0x00000001
        /*06cc*/ 	.word	0x00000001


	//----- nvinfo : EIATTR_CRS_STACK_SIZE
	.align		4
.L_41:
        /*06d0*/ 	.byte	0x04, 0x1e
        /*06d2*/ 	.short	(.L_43 - .L_42)
.L_42:
        /*06d4*/ 	.word	0x00000000


	//----- nvinfo : EIATTR_CBANK_PARAM_SIZE
	.align		4
.L_43:
        /*06d8*/ 	.byte	0x03, 0x19
        /*06da*/ 	.short	0x0470


	//----- nvinfo : EIATTR_PARAM_CBANK
	.align		4
        /*06dc*/ 	.byte	0x04, 0x0a
        /*06de*/ 	.short	(.L_45 - .L_44)
	.align		4
.L_44:
        /*06e0*/ 	.word	index@(.nv.constant0._ZN7cutlass13device_kernelINS_4gemm6kernel13GemmUniversalIN4cute5tupleIJiiiiEEENS1_10collective13CollectiveMmaINS1_34MainloopSm90TmaGmmaWarpSpecializedILi18ENS5_IJNS4_1CILi1EEENSA_ILi2EEESB_EEENS1_32KernelTmaWarpSpecializedPingpongEEENS5_IJNSA_ILi64EEENSA_ILi128EEENSA_ILi32EEEEEENS_10bfloat16_tENS5_IJlSB_lEEESK_SL_NS4_8TiledMMAINS4_8MMA_AtomIJNS4_4SM904GMMA28MMA_64x128x16_F32BF16BF16_SSILNSP_5MajorE0ELSR_0ELNSP_7ScaleInE1ELSS_1EEEEEENS4_6LayoutINS5_IJSB_SB_SB_EEENS5_IJNSA_ILi0EEESX_SX_EEEEENS5_IJNS4_10UnderscoreES10_S10_EEEEENS4_23SM90_TMA_LOAD_MULTICASTENS4_14ComposedLayoutINS4_7SwizzleILi2ELi4ELi3EEENS4_18smem_ptr_flag_bitsILi16EEENSV_INS5_IJNSA_ILi8EEESI_EEENS5_IJSI_SB_EEEEEEEvNS4_8identityENS4_13SM90_TMA_LOADES1D_vS1E_EENS_8epilogue10collective6detail29Sm90TmaWarpSpecializedAdapterINS1I_15DefaultEpilogueISK_SL_SL_NS1H_6thread17LinearCombinationISK_Li1EffLNS1M_9ScaleType4KindE0ELNS_15FloatRoundStyleE2ESK_EENS1_15EpilogueDefaultEEEEEvvEEEEvNT_6ParamsE)
        /*06e4*/ 	.short	0x0210
        /*06e6*/ 	.short	0x0470


	//----- nvinfo : EIATTR_SW_WAR
	.align		4
.L_45:
        /*06e8*/ 	.byte	0x04, 0x36
        /*06ea*/ 	.short	(.L_47 - .L_46)
.L_46:
        /*06ec*/ 	.word	0x00000008
.L_47:


//--------------------- .nv.callgraph             --------------------------
	.section	.nv.callgraph,"",@"SHT_CUDA_CALLGRAPH"
	.align	4
	.sectionentsize	8
	.align		4
        /*0000*/ 	.word	0x00000000
	.align		4
        /*0004*/ 	.word	0xffffffff
	.align		4
        /*0008*/ 	.word	index@(_ZN7cutlass13device_kernelINS_4gemm6kernel13GemmUniversalIN4cute5tupleIJiiiiEEENS1_10collective13CollectiveMmaINS1_34MainloopSm90TmaGmmaWarpSpecializedILi18ENS5_IJNS4_1CILi1EEENSA_ILi2EEESB_EEENS1_32KernelTmaWarpSpecializedPingpongEEENS5_IJNSA_ILi64EEENSA_ILi128EEENSA_ILi32EEEEEENS_10bfloat16_tENS5_IJlSB_lEEESK_SL_NS4_8TiledMMAINS4_8MMA_AtomIJNS4_4SM904GMMA28MMA_64x128x16_F32BF16BF16_SSILNSP_5MajorE0ELSR_0ELNSP_7ScaleInE1ELSS_1EEEEEENS4_6LayoutINS5_IJSB_SB_SB_EEENS5_IJNSA_ILi0EEESX_SX_EEEEENS5_IJNS4_10UnderscoreES10_S10_EEEEENS4_23SM90_TMA_LOAD_MULTICASTENS4_14ComposedLayoutINS4_7SwizzleILi2ELi4ELi3EEENS4_18smem_ptr_flag_bitsILi16EEENSV_INS5_IJNSA_ILi8EEESI_EEENS5_IJSI_SB_EEEEEEEvNS4_8identityENS4_13SM90_TMA_LOADES1D_vS1E_EENS_8epilogue10collective6detail29Sm90TmaWarpSpecializedAdapterINS1I_15DefaultEpilogueISK_SL_SL_NS1H_6thread17LinearCombinationISK_Li1EffLNS1M_9ScaleType4KindE0ELNS_15FloatRoundStyleE2ESK_EENS1_15EpilogueDefaultEEEEEvvEEEEvNT_6ParamsE)
	.align		4
        /*000c*/ 	.word	index@(__assertfail)
	.align		4
        /*0010*/ 	.word	0x00000000
	.align		4
        /*0014*/ 	.word	0xfffffffe
	.align		4
        /*0018*/ 	.word	0x00000000
	.align		4
        /*001c*/ 	.word	0xfffffffd
	.align		4
        /*0020*/ 	.word	0x00000000
	.align		4
        /*0024*/ 	.word	0xfffffffc


//--------------------- .nv.constant4             --------------------------
	.section	.nv.constant4,"a",@progbits
	.align	8
	.align		8
.nv.constant4:
        /*0000*/ 	.dword	__assertfail
	.align		8
        /*0008*/ 	.dword	__unnamed_1
	.align		8
        /*0010*/ 	.dword	_ZN40_INTERNAL_378e479e_4_k_cu_6b93f54b_194664cuda3std3__45__cpo5beginE
	.align		8
        /*0018*/ 	.dword	_ZN40_INTERNAL_378e479e_4_k_cu_6b93f54b_194664cuda3std3__45__cpo3endE
	.align		8
        /*0020*/ 	.dword	_ZN40_INTERNAL_378e479e_4_k_cu_6b93f54b_194664cuda3std3__45__cpo6cbeginE
	.align		8
        /*0028*/ 	.dword	_ZN40_INTERNAL_378e479e_4_k_cu_6b93f54b_194664cuda3std3__45__cpo4cendE
	.align		8
        /*0030*/ 	.dword	_ZN40_INTERNAL_378e479e_4_k_cu_6b93f54b_194664cuda3std3__442_GLOBAL__N__378e479e_4_k_cu_6b93f54b_194666ignoreE
	.align		8
        /*0038*/ 	.dword	_ZN40_INTERNAL_378e479e_4_k_cu_6b93f54b_194664cuda3std3__419piecewise_constructE
	.align		8
        /*0040*/ 	.dword	_ZN40_INTERNAL_378e479e_4_k_cu_6b93f54b_194664cuda3std3__48in_placeE
	.align		8
        /*0048*/ 	.dword	_ZN40_INTERNAL_378e479e_4_k_cu_6b93f54b_194664cuda3std6ranges3__45__cpo4swapE
	.align		8
        /*0050*/ 	.dword	_ZN40_INTERNAL_378e479e_4_k_cu_6b93f54b_194664cuda3std6ranges3__45__cpo9iter_moveE
	.align		8
        /*0058*/ 	.dword	_ZN40_INTERNAL_378e479e_4_k_cu_6b93f54b_194664cute7productE
	.align		8
        /*0060*/ 	.dword	_ZN40_INTERNAL_378e479e_4_k_cu_6b93f54b_194664cute1_E
	.align		8
        /*0068*/ 	.dword	$str$22
	.align		8
        /*0070*/ 	.dword	$str$23


//--------------------- .text._ZN7cutlass13device_kernelINS_4gemm6kernel13GemmUniversalIN4cute5tupleIJiiiiEEENS1_10collective13CollectiveMmaINS1_34MainloopSm90TmaGmmaWarpSpecializedILi18ENS5_IJNS4_1CILi1EEENSA_ILi2EEESB_EEENS1_32KernelTmaWarpSpecializedPingpongEEENS5_IJNSA_ILi64EEENSA_ILi128EEENSA_ILi32EEEEEENS_10bfloat16_tENS5_IJlSB_lEEESK_SL_NS4_8TiledMMAINS4_8MMA_AtomIJNS4_4SM904GMMA28MMA_64x128x16_F32BF16BF16_SSILNSP_5MajorE0ELSR_0ELNSP_7ScaleInE1ELSS_1EEEEEENS4_6LayoutINS5_IJSB_SB_SB_EEENS5_IJNSA_ILi0EEESX_SX_EEEEENS5_IJNS4_10UnderscoreES10_S10_EEEEENS4_23SM90_TMA_LOAD_MULTICASTENS4_14ComposedLayoutINS4_7SwizzleILi2ELi4ELi3EEENS4_18smem_ptr_flag_bitsILi16EEENSV_INS5_IJNSA_ILi8EEESI_EEENS5_IJSI_SB_EEEEEEEvNS4_8identityENS4_13SM90_TMA_LOADES1D_vS1E_EENS_8epilogue10collective6detail29Sm90TmaWarpSpecializedAdapterINS1I_15DefaultEpilogueISK_SL_SL_NS1H_6thread17LinearCombinationISK_Li1EffLNS1M_9ScaleType4KindE0ELNS_15FloatRoundStyleE2ESK_EENS1_15EpilogueDefaultEEEEEvvEEEEvNT_6ParamsE --------------------------
	.section	.text._ZN7cutlass13device_kernelINS_4gemm6kernel13GemmUniversalIN4cute5tupleIJiiiiEEENS1_10collective13CollectiveMmaINS1_34MainloopSm90TmaGmmaWarpSpecializedILi18ENS5_IJNS4_1CILi1EEENSA_ILi2EEESB_EEENS1_32KernelTmaWarpSpecializedPingpongEEENS5_IJNSA_ILi64EEENSA_ILi128EEENSA_ILi32EEEEEENS_10bfloat16_tENS5_IJlSB_lEEESK_SL_NS4_8TiledMMAINS4_8MMA_AtomIJNS4_4SM904GMMA28MMA_64x128x16_F32BF16BF16_SSILNSP_5MajorE0ELSR_0ELNSP_7ScaleInE1ELSS_1EEEEEENS4_6LayoutINS5_IJSB_SB_SB_EEENS5_IJNSA_ILi0EEESX_SX_EEEEENS5_IJNS4_10UnderscoreES10_S10_EEEEENS4_23SM90_TMA_LOAD_MULTICASTENS4_14ComposedLayoutINS4_7SwizzleILi2ELi4ELi3EEENS4_18smem_ptr_flag_bitsILi16EEENSV_INS5_IJNSA_ILi8EEESI_EEENS5_IJSI_SB_EEEEEEEvNS4_8identityENS4_13SM90_TMA_LOADES1D_vS1E_EENS_8epilogue10collective6detail29Sm90TmaWarpSpecializedAdapterINS1I_15DefaultEpilogueISK_SL_SL_NS1H_6thread17LinearCombinationISK_Li1EffLNS1M_9ScaleType4KindE0ELNS_15FloatRoundStyleE2ESK_EENS1_15EpilogueDefaultEEEEEvvEEEEvNT_6ParamsE,"ax",@progbits
	.align	128
.text._ZN7cutlass13device_kernelINS_4gemm6kernel13GemmUniversalIN4cute5tupleIJiiiiEEENS1_10collective13CollectiveMmaINS1_34MainloopSm90TmaGmmaWarpSpecializedILi18ENS5_IJNS4_1CILi1EEENSA_ILi2EEESB_EEENS1_32KernelTmaWarpSpecializedPingpongEEENS5_IJNSA_ILi64EEENSA_ILi128EEENSA_ILi32EEEEEENS_10bfloat16_tENS5_IJlSB_lEEESK_SL_NS4_8TiledMMAINS4_8MMA_AtomIJNS4_4SM904GMMA28MMA_64x128x16_F32BF16BF16_SSILNSP_5MajorE0ELSR_0ELNSP_7ScaleInE1ELSS_1EEEEEENS4_6LayoutINS5_IJSB_SB_SB_EEENS5_IJNSA_ILi0EEESX_SX_EEEEENS5_IJNS4_10UnderscoreES10_S10_EEEEENS4_23SM90_TMA_LOAD_MULTICASTENS4_14ComposedLayoutINS4_7SwizzleILi2ELi4ELi3EEENS4_18smem_ptr_flag_bitsILi16EEENSV_INS5_IJNSA_ILi8EEESI_EEENS5_IJSI_SB_EEEEEEEvNS4_8identityENS4_13SM90_TMA_LOADES1D_vS1E_EENS_8epilogue10collective6detail29Sm90TmaWarpSpecializedAdapterINS1I_15DefaultEpilogueISK_SL_SL_NS1H_6thread17LinearCombinationISK_Li1EffLNS1M_9ScaleType4KindE0ELNS_15FloatRoundStyleE2ESK_EENS1_15EpilogueDefaultEEEEEvvEEEEvNT_6ParamsE:
        .type           _ZN7cutlass13device_kernelINS_4gemm6kernel13GemmUniversalIN4cute5tupleIJiiiiEEENS1_10collective13CollectiveMmaINS1_34MainloopSm90TmaGmmaWarpSpecializedILi18ENS5_IJNS4_1CILi1EEENSA_ILi2EEESB_EEENS1_32KernelTmaWarpSpecializedPingpongEEENS5_IJNSA_ILi64EEENSA_ILi128EEENSA_ILi32EEEEEENS_10bfloat16_tENS5_IJlSB_lEEESK_SL_NS4_8TiledMMAINS4_8MMA_AtomIJNS4_4SM904GMMA28MMA_64x128x16_F32BF16BF16_SSILNSP_5MajorE0ELSR_0ELNSP_7ScaleInE1ELSS_1EEEEEENS4_6LayoutINS5_IJSB_SB_SB_EEENS5_IJNSA_ILi0EEESX_SX_EEEEENS5_IJNS4_10UnderscoreES10_S10_EEEEENS4_23SM90_TMA_LOAD_MULTICASTENS4_14ComposedLayoutINS4_7SwizzleILi2ELi4ELi3EEENS4_18smem_ptr_flag_bitsILi16EEENSV_INS5_IJNSA_ILi8EEESI_EEENS5_IJSI_SB_EEEEEEEvNS4_8identityENS4_13SM90_TMA_LOADES1D_vS1E_EENS_8epilogue10collective6detail29Sm90TmaWarpSpecializedAdapterINS1I_15DefaultEpilogueISK_SL_SL_NS1H_6thread17LinearCombinationISK_Li1EffLNS1M_9ScaleType4KindE0ELNS_15FloatRoundStyleE2ESK_EENS1_15EpilogueDefaultEEEEEvvEEEEvNT_6ParamsE,@function
        .size           _ZN7cutlass13device_kernelINS_4gemm6kernel13GemmUniversalIN4cute5tupleIJiiiiEEENS1_10collective13CollectiveMmaINS1_34MainloopSm90TmaGmmaWarpSpecializedILi18ENS5_IJNS4_1CILi1EEENSA_ILi2EEESB_EEENS1_32KernelTmaWarpSpecializedPingpongEEENS5_IJNSA_ILi64EEENSA_ILi128EEENSA_ILi32EEEEEENS_10bfloat16_tENS5_IJlSB_lEEESK_SL_NS4_8TiledMMAINS4_8MMA_AtomIJNS4_4SM904GMMA28MMA_64x128x16_F32BF16BF16_SSILNSP_5MajorE0ELSR_0ELNSP_7ScaleInE1ELSS_1EEEEEENS4_6LayoutINS5_IJSB_SB_SB_EEENS5_IJNSA_ILi0EEESX_SX_EEEEENS5_IJNS4_10UnderscoreES10_S10_EEEEENS4_23SM90_TMA_LOAD_MULTICASTENS4_14ComposedLayoutINS4_7SwizzleILi2ELi4ELi3EEENS4_18smem_ptr_flag_bitsILi16EEENSV_INS5_IJNSA_ILi8EEESI_EEENS5_IJSI_SB_EEEEEEEvNS4_8identityENS4_13SM90_TMA_LOADES1D_vS1E_EENS_8epilogue10collective6detail29Sm90TmaWarpSpecializedAdapterINS1I_15DefaultEpilogueISK_SL_SL_NS1H_6thread17LinearCombinationISK_Li1EffLNS1M_9ScaleType4KindE0ELNS_15FloatRoundStyleE2ESK_EENS1_15EpilogueDefaultEEEEEvvEEEEvNT_6ParamsE,(.L_x_230 - _ZN7cutlass13device_kernelINS_4gemm6kernel13GemmUniversalIN4cute5tupleIJiiiiEEENS1_10collective13CollectiveMmaINS1_34MainloopSm90TmaGmmaWarpSpecializedILi18ENS5_IJNS4_1CILi1EEENSA_ILi2EEESB_EEENS1_32KernelTmaWarpSpecializedPingpongEEENS5_IJNSA_ILi64EEENSA_ILi128EEENSA_ILi32EEEEEENS_10bfloat16_tENS5_IJlSB_lEEESK_SL_NS4_8TiledMMAINS4_8MMA_AtomIJNS4_4SM904GMMA28MMA_64x128x16_F32BF16BF16_SSILNSP_5MajorE0ELSR_0ELNSP_7ScaleInE1ELSS_1EEEEEENS4_6LayoutINS5_IJSB_SB_SB_EEENS5_IJNSA_ILi0EEESX_SX_EEEEENS5_IJNS4_10UnderscoreES10_S10_EEEEENS4_23SM90_TMA_LOAD_MULTICASTENS4_14ComposedLayoutINS4_7SwizzleILi2ELi4ELi3EEENS4_18smem_ptr_flag_bitsILi16EEENSV_INS5_IJNSA_ILi8EEESI_EEENS5_IJSI_SB_EEEEEEEvNS4_8identityENS4_13SM90_TMA_LOADES1D_vS1E_EENS_8epilogue10collective6detail29Sm90TmaWarpSpecializedAdapterINS1I_15DefaultEpilogueISK_SL_SL_NS1H_6thread17LinearCombinationISK_Li1EffLNS1M_9ScaleType4KindE0ELNS_15FloatRoundStyleE2ESK_EENS1_15EpilogueDefaultEEEEEvvEEEEvNT_6ParamsE)
        .other          _ZN7cutlass13device_kernelINS_4gemm6kernel13GemmUniversalIN4cute5tupleIJiiiiEEENS1_10collective13CollectiveMmaINS1_34MainloopSm90TmaGmmaWarpSpecializedILi18ENS5_IJNS4_1CILi1EEENSA_ILi2EEESB_EEENS1_32KernelTmaWarpSpecializedPingpongEEENS5_IJNSA_ILi64EEENSA_ILi128EEENSA_ILi32EEEEEENS_10bfloat16_tENS5_IJlSB_lEEESK_SL_NS4_8TiledMMAINS4_8MMA_AtomIJNS4_4SM904GMMA28MMA_64x128x16_F32BF16BF16_SSILNSP_5MajorE0ELSR_0ELNSP_7ScaleInE1ELSS_1EEEEEENS4_6LayoutINS5_IJSB_SB_SB_EEENS5_IJNSA_ILi0EEESX_SX_EEEEENS5_IJNS4_10UnderscoreES10_S10_EEEEENS4_23SM90_TMA_LOAD_MULTICASTENS4_14ComposedLayoutINS4_7SwizzleILi2ELi4ELi3EEENS4_18smem_ptr_flag_bitsILi16EEENSV_INS5_IJNSA_ILi8EEESI_EEENS5_IJSI_SB_EEEEEEEvNS4_8identityENS4_13SM90_TMA_LOADES1D_vS1E_EENS_8epilogue10collective6detail29Sm90TmaWarpSpecializedAdapterINS1I_15DefaultEpilogueISK_SL_SL_NS1H_6thread17LinearCombinationISK_Li1EffLNS1M_9ScaleType4KindE0ELNS_15FloatRoundStyleE2ESK_EENS1_15EpilogueDefaultEEEEEvvEEEEvNT_6ParamsE,@"STO_CUDA_ENTRY STV_DEFAULT"
_ZN7cutlass13device_kernelINS_4gemm6kernel13GemmUniversalIN4cute5tupleIJiiiiEEENS1_10collective13CollectiveMmaINS1_34MainloopSm90TmaGmmaWarpSpecializedILi18ENS5_IJNS4_1CILi1EEENSA_ILi2EEESB_EEENS1_32KernelTmaWarpSpecializedPingpongEEENS5_IJNSA_ILi64EEENSA_ILi128EEENSA_ILi32EEEEEENS_10bfloat16_tENS5_IJlSB_lEEESK_SL_NS4_8TiledMMAINS4_8MMA_AtomIJNS4_4SM904GMMA28MMA_64x128x16_F32BF16BF16_SSILNSP_5MajorE0ELSR_0ELNSP_7ScaleInE1ELSS_1EEEEEENS4_6LayoutINS5_IJSB_SB_SB_EEENS5_IJNSA_ILi0EEESX_SX_EEEEENS5_IJNS4_10UnderscoreES10_S10_EEEEENS4_23SM90_TMA_LOAD_MULTICASTENS4_14ComposedLayoutINS4_7SwizzleILi2ELi4ELi3EEENS4_18smem_ptr_flag_bitsILi16EEENSV_INS5_IJNSA_ILi8EEESI_EEENS5_IJSI_SB_EEEEEEEvNS4_8identityENS4_13SM90_TMA_LOADES1D_vS1E_EENS_8epilogue10collective6detail29Sm90TmaWarpSpecializedAdapterINS1I_15DefaultEpilogueISK_SL_SL_NS1H_6thread17LinearCombinationISK_Li1EffLNS1M_9ScaleType4KindE0ELNS_15FloatRoundStyleE2ESK_EENS1_15EpilogueDefaultEEEEEvvEEEEvNT_6ParamsE:
[----:B------:R-:W0:Y:S02]  /*0000*/  LDC R1, c[0x0][0x28] ;  /* 0x00000a00ff017b82 */ /* 0x000e240000000800 */
[----:B0-----:R-:W-:Y:S01]  /*0010*/  VIADD R1, R1, 0xfffffff8 ;  /* 0xfffffff801017836 */ /* 0x001fe20000000000 */
[----:B------:R-:W0:Y:S01]  /*0020*/  S2R R4, SR_TID.X ;  /* 0x0000000000047919 */ /* 0x000e220000002100 */
[----:B------:R-:W-:Y:S01]  /*0030*/  ELECT P0, URZ, PT ;  /* 0x00000000003f782f */ /* 0x000fe20003800000 */
[----:B------:R-:W-:Y:S01]  /*0040*/  BSSY B0, `(.L_x_0) ;  /* 0x000000f000007945 */ /* 0x000fe20003800000 */
[--C-:B0-----:R-:W-:Y:S02]  /*0050*/  SHF.R.U32.HI R2, RZ, 0x5, R4.reuse ;  /* 0x00000005ff027819 */ /* 0x101fe40000011604 */
[----:B------:R-:W-:-:S03]  /*0060*/  SHF.R.U32.HI R7, RZ, 0x7, R4 ;  /* 0x00000007ff077819 */ /* 0x000fc60000011604 */
[----:B------:R-:W0:Y:S04]  /*0070*/  SHFL.IDX PT, R5, R2, RZ, 0x1f ;  /* 0x00001fff02057589 */ /* 0x000e2800000e0000 */
[----:B------:R1:W2:Y:S01]  /*0080*/  SHFL.IDX PT, R10, R7, RZ, 0x1f ;  /* 0x00001fff070a7589 */ /* 0x0002a200000e0000 */
[----:B0-----:R-:W-:-:S13]  /*0090*/  ISETP.NE.OR P0, PT, R5, RZ, !P0 ;  /* 0x000000ff0500720c */ /* 0x001fda0004705670 */
[----:B-12---:R-:W-:Y:S05]  /*00a0*/  @P0 BRA `(.L_x_1) ;  /* 0x0000000000200947 */ /* 0x006fea0003800000 */
[----:B------:R-:W-:Y:S02]  /*00b0*/  ULDC.64 UR4, c[0x0][0x198] ;  /* 0x0000660000047ab9 */ /* 0x000fe40000000a00 */
[----:B------:R-:W-:Y:S02]  /*00c0*/  UIADD3 UR6, UP0, UR4, 0xf0, URZ ;  /* 0x000000f004067890 */ /* 0x000fe4000ff1e03f */
[----:B------:R-:W-:Y:S02]  /*00d0*/  UIADD3 UR4, UP1, UR4, 0x1f0, URZ ;  /* 0x000001f004047890 */ /* 0x000fe4000ff3e03f */
[----:B------:R-:W-:Y:S02]  /*00e0*/  UIADD3.X UR7, URZ, UR5, URZ, UP0, !UPT ;  /* 0x000000053f077290 */ /* 0x000fe400087fe43f */
[----:B------:R-:W-:-:S07]  /*00f0*/  UIADD3.X UR5, URZ, UR5, URZ, UP1, !UPT ;  /* 0x000000053f057290 */ /* 0x000fce0008ffe43f */
[----:B------:R0:W-:Y:S02]  /*0100*/  UTMACCTL.PF [UR6] ;  /* 0x00000000060079b9 */ /* 0x0001e40008040000 */
[----:B------:R0:W-:Y:S02]  /*0110*/  UTMACCTL.PF [UR4] ;  /* 0x00000000040079b9 */ /* 0x0001e40008040000 */
[----:B0-----:R-:W-:Y:S01]  /*0120*/  NOP ;  /* 0x0000000000007918 */ /* 0x001fe20000000000 */
.L_x_1:
[----:B------:R-:W-:Y:S05]  /*0130*/  BSYNC B0 ;  /* 0x0000000000007941 */ /* 0x000fea0003800000 */
.L_x_0:
[----:B------:R-:W0:Y:S02]  /*0140*/  SHFL.IDX PT, R8, R2, RZ, 0x1f ;  /* 0x00001fff02087589 */ /* 0x000e2400000e0000 */
[----:B0-----:R-:W-:-:S13]  /*0150*/  ISETP.NE.AND P0, PT, R8, RZ, PT ;  /* 0x000000ff0800720c */ /* 0x001fda0003f05270 */
[----:B------:R-:W-:Y:S05]  /*0160*/  @P0 BRA `(.L_x_2) ;  /* 0x0000000000d40947 */ /* 0x000fea0003800000 */
[----:B------:R-:W-:Y:S01]  /*0170*/  ELECT P0, URZ, PT ;  /* 0x00000000003f782f */ /* 0x000fe20003800000 */
[----:B------:R-:W-:-:S12]  /*0180*/  BSSY B0, `(.L_x_2) ;  /* 0x0000033000007945 */ /* 0x000fd80003800000 */
[----:B------:R-:W-:Y:S05]  /*0190*/  @!P0 BRA `(.L_x_3) ;  /* 0x0000000000c48947 */ /* 0x000fea0003800000 */
[----:B------:R-:W0:Y:S01]  /*01a0*/  S2UR UR8, SR_CgaCtaId ;  /* 0x00000000000879c3 */ /* 0x000e220000008800 */
[----:B------:R-:W-:Y:S01]  /*01b0*/  UMOV UR4, 0x400 ;  /* 0x0000040000047882 */ /* 0x000fe20000000000 */
[----:B------:R-:W-:Y:S01]  /*01c0*/  UMOV UR5, 0x1 ;  /* 0x0000000100057882 */ /* 0x000fe20000000000 */
[----:B------:R-:W-:Y:S02]  /*01d0*/  UMOV UR6, 0x2 ;  /* 0x0000000200067882 */ /* 0x000fe40000000000 */
[----:B------:R-:W-:-:S04]  /*01e0*/  UIADD3 UR6, -UR6, 0x100000, URZ ;  /* 0x0010000006067890 */ /* 0x000fc8000fffe13f */
[----:B------:R-:W-:Y:S02]  /*01f0*/  USHF.L.U32 UR7, UR6, 0xb, URZ ;  /* 0x0000000b06077899 */ /* 0x000fe4000800063f */
[----:B------:R-:W-:Y:S02]  /*0200*/  USHF.L.U32 UR6, UR6, 0x1, URZ ;  /* 0x0000000106067899 */ /* 0x000fe4000800063f */
[----:B0-----:R-:W-:Y:S02]  /*0210*/  ULEA UR8, UR8, UR4, 0x18 ;  /* 0x0000000408087291 */ /* 0x001fe4000f8ec03f */
[----:B------:R-:W-:-:S04]  /*0220*/  UIADD3 UR4, -UR5, 0x100000, URZ ;  /* 0x0010000005047890 */ /* 0x000fc8000fffe13f */
[----:B------:R-:W-:Y:S02]  /*0230*/  USHF.L.U32 UR5, UR4, 0xb, URZ ;  /* 0x0000000b04057899 */ /* 0x000fe4000800063f */
[----:B------:R-:W-:Y:S01]  /*0240*/  USHF.L.U32 UR4, UR4, 0x1, URZ ;  /* 0x0000000104047899 */ /* 0x000fe2000800063f */
[----:B------:R-:W0:Y:S11]  /*0250*/  FENCE.VIEW.ASYNC.S ;  /* 0x00000000000073c6 */ /* 0x000e360000000000 */
[----:B0-----:R0:W1:Y:S01]  /*0260*/  SYNCS.EXCH.64 URZ, [UR8], UR4 ;  /* 0x00000004083f75b2 */ /* 0x0010620008000100 */
[----:B------:R0:W2:Y:S01]  /*0270*/  SYNCS.EXCH.64 URZ, [UR8+0x90], UR6 ;  /* 0x00009006083f75b2 */ /* 0x0000a20008000100 */
[----:B------:R0:W3:Y:S01]  /*0280*/  SYNCS.EXCH.64 URZ, [UR8+0x8], UR4 ;  /* 0x00000804083f75b2 */ /* 0x0000e20008000100 */
[----:B------:R0:W4:Y:S01]  /*0290*/  SYNCS.EXCH.64 URZ, [UR8+0x98], UR6 ;  /* 0x00009806083f75b2 */ /* 0x0001220008000100 */
[----:B------:R0:W0:Y:S01]  /*02a0*/  SYNCS.EXCH.64 URZ, [UR8+0x10], UR4 ;  /* 0x00001004083f75b2 */ /* 0x0000220008000100 */
        /* <DEDUP_REMOVED lines=31> */
[----:B-1234-:R-:W-:Y:S01]  /*04a0*/  NOP ;  /* 0x0000000000007918 */ /* 0x01efe20000000000 */
.L_x_3:
[----:B0-----:R-:W-:Y:S05]  /*04b0*/  BSYNC B0 ;  /* 0x0000000000007941 */ /* 0x001fea0003800000 */
.L_x_2:
[----:B------:R-:W0:Y:S01]  /*04c0*/  SHFL.IDX PT, R11, R2, RZ, 0x1f ;  /* 0x00001fff020b7589 */ /* 0x000e2200000e0000 */
[----:B------:R-:W1:Y:S01]  /*04d0*/  S2UR UR12, SR_CTAID.X ;  /* 0x00000000000c79c3 */ /* 0x000e620000002500 */
[----:B------:R-:W-:Y:S02]  /*04e0*/  SHF.R.S32.HI R3, RZ, 0x1f, R4 ;  /* 0x0000001fff037819 */ /* 0x000fe40000011404 */
[----:B------:R-:W-:Y:S01]  /*04f0*/  ELECT P0, URZ, PT ;  /* 0x00000000003f782f */ /* 0x000fe20003800000 */
[----:B------:R-:W2:Y:S01]  /*0500*/  SHFL.IDX PT, R9, R2, RZ, 0x1f ;  /* 0x00001fff02097589 */ /* 0x000ea200000e0000 */
[----:B------:R-:W-:Y:S02]  /*0510*/  ELECT P1, URZ, PT ;  /* 0x00000000003f782f */ /* 0x000fe40003820000 */
[----:B------:R-:W-:Y:S01]  /*0520*/  LEA.HI R3, R3, R4, RZ, 0x7 ;  /* 0x0000000403037211 */ /* 0x000fe200078f38ff */
[----:B------:R-:W-:Y:S01]  /*0530*/  ULDC UR4, c[0x0][0x150] ;  /* 0x0000540000047ab9 */ /* 0x000fe20000000800 */
[----:B------:R-:W3:Y:S01]  /*0540*/  S2R R6, SR_CTAID.Y ;  /* 0x0000000000067919 */ /* 0x000ee20000002600 */
[----:B------:R-:W4:Y:S01]  /*0550*/  LDC R21, c[0x0][0x148] ;  /* 0x00005200ff157b82 */ /* 0x000f220000000800 */
[----:B------:R-:W-:Y:S01]  /*0560*/  LOP3.LUT R3, R3, 0xffffff80, RZ, 0xc0, !PT ;  /* 0xffffff8003037812 */ /* 0x000fe200078ec0ff */
[----:B------:R-:W-:Y:S01]  /*0570*/  UMOV UR11, 0x80 ;  /* 0x00000080000b7882 */ /* 0x000fe20000000000 */
[----:B------:R-:W-:Y:S01]  /*0580*/  NOP ;  /* 0x0000000000007918 */ /* 0x000fe20000000000 */
[----:B------:R-:W-:Y:S01]  /*0590*/  NOP ;  /* 0x0000000000007918 */ /* 0x000fe20000000000 */
[C---:B------:R-:W-:Y:S01]  /*05a0*/  VIADD R35, R10.reuse, 0xffffffff ;  /* 0xffffffff0a237836 */ /* 0x040fe20000000000 */
[----:B------:R-:W-:Y:S01]  /*05b0*/  ISETP.NE.AND P2, PT, R10, RZ, PT ;  /* 0x000000ff0a00720c */ /* 0x000fe20003f45270 */
[----:B------:R-:W-:Y:S01]  /*05c0*/  IMAD.IADD R3, R4, 0x1, -R3 ;  /* 0x0000000104037824 */ /* 0x000fe200078e0a03 */
[----:B------:R-:W5:Y:S02]  /*05d0*/  LDC R15, c[0x0][0x140] ;  /* 0x00005000ff0f7b82 */ /* 0x000f640000000800 */
[----:B------:R-:W-:-:S02]  /*05e0*/  ISETP.GE.U32.AND P5, PT, R35, 0x2, PT ;  /* 0x000000022300780c */ /* 0x000fc40003fa6070 */
[----:B------:R-:W-:Y:S02]  /*05f0*/  SHF.R.S32.HI R0, RZ, 0x1f, R3 ;  /* 0x0000001fff007819 */ /* 0x000fe40000011403 */
[----:B0-----:R-:W-:Y:S02]  /*0600*/  ISETP.NE.OR P0, PT, R11, RZ, !P0 ;  /* 0x000000ff0b00720c */ /* 0x001fe40004705670 */
[----:B------:R-:W0:Y:S01]  /*0610*/  LDC R14, c[0x0][0x144] ;  /* 0x00005100ff0e7b82 */ /* 0x000e220000000800 */
[----:B------:R-:W-:Y:S02]  /*0620*/  SHF.R.S32.HI R11, RZ, 0x1f, R8 ;  /* 0x0000001fff0b7819 */ /* 0x000fe40000011408 */
[----:B--2---:R-:W-:Y:S02]  /*0630*/  ISETP.NE.OR P1, PT, R9, RZ, !P1 ;  /* 0x000000ff0900720c */ /* 0x004fe40004f25670 */
[----:B------:R-:W-:Y:S02]  /*0640*/  LEA.HI R11, R11, R8, RZ, 0x2 ;  /* 0x000000080b0b7211 */ /* 0x000fe400078f10ff */
[----:B-1----:R-:W-:-:S02]  /*0650*/  I2FP.F32.U32 R13, UR12 ;  /* 0x0000000c000d7c45 */ /* 0x002fc40008201000 */
[----:B------:R-:W-:Y:S02]  /*0660*/  LOP3.LUT R11, R11, 0x3ffffffc, RZ, 0xc0, !PT ;  /* 0x3ffffffc0b0b7812 */ /* 0x000fe400078ec0ff */
[----:B------:R-:W-:Y:S01]  /*0670*/  LEA.HI R2, R0, R3, RZ, 0x3 ;  /* 0x0000000300027211 */ /* 0x000fe200078f18ff */
[----:B------:R-:W-:Y:S01]  /*0680*/  VOTEU.ALL UP0, P0 ;  /* 0x00000000003f7886 */ /* 0x000fe20000000000 */
[----:B------:R-:W-:Y:S01]  /*0690*/  FMUL R13, R13, UR4 ;  /* 0x000000040d0d7c20 */ /* 0x000fe20008400000 */
[----:B------:R-:W-:Y:S01]  /*06a0*/  IMAD.IADD R11, R8, 0x1, -R11 ;  /* 0x00000001080b7824 */ /* 0x000fe200078e0a0b */
[----:B---3--:R-:W-:Y:S01]  /*06b0*/  I2FP.F32.U32 R8, R6 ;  /* 0x0000000600087245 */ /* 0x008fe20000201000 */
[----:B------:R-:W-:Y:S01]  /*06c0*/  VOTEU.ALL UP1, P1 ;  /* 0x00000000003f7886 */ /* 0x000fe20000820000 */
[----:B------:R-:W1:Y:S01]  /*06d0*/  @!UP0 S2UR UR7, SR_CgaCtaId ;  /* 0x00000000000789c3 */ /* 0x000e620000008800 */
[----:B------:R-:W-:Y:S01]  /*06e0*/  ULDC UR4, c[0x0][0x154] ;  /* 0x0000550000047ab9 */ /* 0x000fe20000000800 */
[--C-:B------:R-:W-:Y:S01]  /*06f0*/  SHF.R.S32.HI R9, RZ, 0x3, R2.reuse ;  /* 0x00000003ff097819 */ /* 0x100fe20000011402 */
[----:B------:R-:W-:Y:S01]  /*0700*/  FMUL R8, R8, UR4 ;  /* 0x0000000408087c20 */ /* 0x000fe20008400000 */
[----:B------:R-:W-:Y:S01]  /*0710*/  SHF.R.S32.HI R12, RZ, 0x1f, R2 ;  /* 0x0000001fff0c7819 */ /* 0x000fe20000011402 */
[----:B------:R-:W2:Y:S01]  /*0720*/  F2I.U32.TRUNC.NTZ R13, R13 ;  /* 0x0000000d000d7305 */ /* 0x000ea2000020f000 */
[----:B------:R-:W-:Y:S01]  /*0730*/  SHF.R.S32.HI R2, RZ, 0x1f, R5 ;  /* 0x0000001fff027819 */ /* 0x000fe20000011405 */
[----:B------:R-:W-:Y:S01]  /*0740*/  UMOV UR4, 0x20 ;  /* 0x0000002000047882 */ /* 0x000fe20000000000 */
[----:B------:R-:W3:Y:S01]  /*0750*/  @!UP1 S2UR UR10, SR_CgaCtaId ;  /* 0x00000000000a99c3 */ /* 0x000ee20000008800 */
[----:B------:R-:W-:Y:S01]  /*0760*/  LEA.HI R12, R12, R9, RZ, 0x2 ;  /* 0x000000090c0c7211 */ /* 0x000fe200078f10ff */
[----:B------:R-:W-:Y:S01]  /*0770*/  @!UP0 UMOV UR6, 0x400 ;  /* 0x0000040000068882 */ /* 0x000fe20000000000 */
[----:B------:R-:W-:Y:S01]  /*0780*/  LEA.HI R2, R2, R5, RZ, 0x2 ;  /* 0x0000000502027211 */ /* 0x000fe200078f10ff */
[----:B------:R-:W-:-:S04]  /*0790*/  @!UP0 UIADD3 UR4, -UR4, 0x100000, URZ ;  /* 0x0010000004048890 */ /* 0x000fc8000fffe13f */
[----:B------:R-:W-:Y:S02]  /*07a0*/  @!UP0 USHF.L.U32 UR5, UR4, 0xb, URZ ;  /* 0x0000000b04058899 */ /* 0x000fe4000800063f */
[----:B------:R-:W-:Y:S01]  /*07b0*/  @!UP0 USHF.L.U32 UR4, UR4, 0x1, URZ ;  /* 0x0000000104048899 */ /* 0x000fe2000800063f */
[----:B------:R-:W4:Y:S01]  /*07c0*/  F2I.U32.TRUNC.NTZ R8, R8 ;  /* 0x0000000800087305 */ /* 0x000f22000020f000 */
[----:B------:R-:W-:Y:S01]  /*07d0*/  LOP3.LUT R12, R12, 0xfffffffc, RZ, 0xc0, !PT ;  /* 0xfffffffc0c0c7812 */ /* 0x000fe200078ec0ff */
[----:B------:R-:W-:Y:S01]  /*07e0*/  @!UP1 UMOV UR9, 0x400 ;  /* 0x0000040000099882 */ /* 0x000fe20000000000 */
[----:B------:R-:W-:Y:S01]  /*07f0*/  LOP3.LUT R2, R2, 0xfffffffc, RZ, 0xc0, !PT ;  /* 0xfffffffc02027812 */ /* 0x000fe200078ec0ff */
[----:B------:R-:W-:Y:S01]  /*0800*/  VOTEU.ALL UP2, P1 ;  /* 0x00000000003f7886 */ /* 0x000fe20000840000 */
[----:B------:R-:W-:Y:S01]  /*0810*/  VOTEU.ALL UP3, P1 ;  /* 0x00000000003f7886 */ /* 0x000fe20000860000 */
[----:B------:R-:W-:Y:S01]  /*0820*/  IMAD.IADD R12, R9, 0x1, -R12 ;  /* 0x00000001090c7824 */ /* 0x000fe200078e0a0c */
[----:B------:R-:W-:Y:S01]  /*0830*/  VOTEU.ALL UP4, P1 ;  /* 0x00000000003f7886 */ /* 0x000fe20000880000 */
[----:B------:R-:W-:Y:S01]  /*0840*/  IMAD.IADD R5, R5, 0x1, -R2 ;  /* 0x0000000105057824 */ /* 0x000fe200078e0a02 */
[----:B------:R-:W-:Y:S01]  /*0850*/  VOTEU.ALL UP5, P1 ;  /* 0x00000000003f7886 */ /* 0x000fe200008a0000 */
[----:B------:R-:W-:Y:S01]  /*0860*/  IMAD R11, R11, 0x4, R12 ;  /* 0x000000040b0b7824 */ /* 0x000fe200078e020c */
[----:B-1----:R-:W-:Y:S01]  /*0870*/  @!UP0 ULEA UR8, UR7, UR6, 0x18 ;  /* 0x0000000607088291 */ /* 0x002fe2000f8ec03f */
[----:B--2---:R-:W-:Y:S01]  /*0880*/  IMAD.MOV R13, RZ, RZ, -R13 ;  /* 0x000000ffff0d7224 */ /* 0x004fe200078e0a0d */
[----:B------:R-:W-:-:S04]  /*0890*/  @!UP1 UIADD3 UR6, -UR11, 0x100000, URZ ;  /* 0x001000000b069890 */ /* 0x000fc8000fffe13f */
[----:B------:R-:W-:Y:S02]  /*08a0*/  @!UP1 USHF.L.U32 UR7, UR6, 0xb, URZ ;  /* 0x0000000b06079899 */ /* 0x000fe4000800063f */
[----:B------:R-:W-:Y:S01]  /*08b0*/  @!UP1 USHF.L.U32 UR6, UR6, 0x1, URZ ;  /* 0x0000000106069899 */ /* 0x000fe2000800063f */
[----:B------:R-:W-:Y:S01]  /*08c0*/  IMAD.SHL.U32 R88, R11, 0x4, RZ ;  /* 0x000000040b587824 */ /* 0x000fe200078e00ff */
[----:B------:R-:W-:Y:S01]  /*08d0*/  ISETP.NE.AND P1, PT, R5, 0x3, PT ;  /* 0x000000030500780c */ /* 0x000fe20003f25270 */
[----:B----4-:R-:W-:Y:S01]  /*08e0*/  IMAD.MOV R24, RZ, RZ, -R8 ;  /* 0x000000ffff187224 */ /* 0x010fe200078e0a08 */
[----:B-----5:R-:W-:Y:S01]  /*08f0*/  ISETP.EQ.U32.AND P3, PT, R15, 0x1, PT ;  /* 0x000000010f00780c */ /* 0x020fe20003f62070 */
[----:B------:R-:W-:Y:S01]  /*0900*/  VOTEU.ALL UP0, P0 ;  /* 0x00000000003f7886 */ /* 0x000fe20000000000 */
[----:B---3--:R-:W-:Y:S01]  /*0910*/  @!UP1 ULEA UR9, UR10, UR9, 0x18 ;  /* 0x000000090a099291 */ /* 0x008fe2000f8ec03f */
[----:B------:R-:W-:Y:S01]  /*0920*/  IMAD R9, R21, R24, R6 ;  /* 0x0000001815097224 */ /* 0x000fe200078e0206 */
[----:B------:R-:W-:Y:S01]  /*0930*/  LOP3.LUT R88, R11, 0xc, R88, 0x78, !PT ;  /* 0x0000000c0b587812 */ /* 0x000fe200078e7858 */
[----:B0-----:R-:W-:Y:S01]  /*0940*/  IMAD R20, R14, R13, UR12 ;  /* 0x0000000c0e147e24 */ /* 0x001fe2000f8e020d */
[----:B------:R-:W-:Y:S01]  /*0950*/  VOTEU.ALL UP1, P0 ;  /* 0x00000000003f7886 */ /* 0x000fe20000020000 */
[----:B------:R-:W-:Y:S01]  /*0960*/  LOP3.LUT P0, RZ, R3, 0x7, RZ, 0xc0, !PT ;  /* 0x0000000703ff7812 */ /* 0x000fe2000780c0ff */
[----:B------:R-:W0:Y:S02]  /*0970*/  FENCE.VIEW.ASYNC.S ;  /* 0x00000000000073c6 */ /* 0x000e240000000000 */
[----:B0-----:R0:W1:Y:S01]  /*0980*/  @!UP0 SYNCS.EXCH.64 URZ, [UR8+0x150], UR4 ;  /* 0x00015004083f85b2 */ /* 0x0010620008000100 */
[----:B------:R-:W-:Y:S01]  /*0990*/  ISETP.NE.AND P4, PT, R9, R88, PT ;  /* 0x000000580900720c */ /* 0x000fe20003f85270 */
[----:B------:R0:W2:Y:S01]  /*09a0*/  SHFL.IDX PT, R14, R7, RZ, 0x1f ;  /* 0x00001fff070e7589 */ /* 0x0000a200000e0000 */
[----:B------:R-:W-:-:S02]  /*09b0*/  ISETP.EQ.OR P1, PT, R5, RZ, !P1 ;  /* 0x000000ff0500720c */ /* 0x000fc40004f22670 */
[----:B------:R-:W-:Y:S02]  /*09c0*/  ISETP.LT.U32.AND P0, PT, R88, 0x2, !P0 ;  /* 0x000000025800780c */ /* 0x000fe40004701070 */
[----:B------:R-:W-:Y:S02]  /*09d0*/  ISETP.EQ.OR P4, PT, R20, RZ, !P4 ;  /* 0x000000ff1400720c */ /* 0x000fe40006782670 */
[----:B------:R-:W-:Y:S02]  /*09e0*/  ISETP.EQ.AND P1, PT, R10, RZ, P1 ;  /* 0x000000ff0a00720c */ /* 0x000fe40000f22270 */
[----:B------:R-:W-:Y:S02]  /*09f0*/  PLOP3.LUT P0, PT, P0, P4, PT, 0x80, 0x0 ;  /* 0x000000000000781c */ /* 0x000fe40000709070 */
[----:B------:R-:W-:Y:S02]  /*0a00*/  SEL R16, RZ, 0x1, !P1 ;  /* 0x00000001ff107807 */ /* 0x000fe40004800000 */
[----:B------:R-:W-:Y:S01]  /*0a10*/  P2R R99, PR, RZ, 0x1 ;  /* 0x00000001ff637803 */ /* 0x000fe20000000000 */
[----:B------:R0:W3:Y:S01]  /*0a20*/  @!UP1 SYNCS.EXCH.64 URZ, [UR8+0x158], UR4 ;  /* 0x00015804083f95b2 */ /* 0x0000e20008000100 */
[----:B------:R-:W-:Y:S01]  /*0a30*/  NOP ;  /* 0x0000000000007918 */ /* 0x000fe20000000000 */
[----:B------:R-:W-:Y:S01]  /*0a40*/  SEL R16, R16, 0x2, P5 ;  /* 0x0000000210107807 */ /* 0x000fe20002800000 */
[----:B------:R0:W4:Y:S01]  /*0a50*/  @!UP2 SYNCS.EXCH.64 URZ, [UR9+0x130], UR6 ;  /* 0x00013006093fa5b2 */ /* 0x0001220008000100 */
[----:B------:R0:W0:Y:S01]  /*0a60*/  @!UP3 SYNCS.EXCH.64 URZ, [UR9+0x138], UR6 ;  /* 0x00013806093fb5b2 */ /* 0x0000220008000100 */
[----:B------:R0:W0:Y:S01]  /*0a70*/  @!UP4 SYNCS.EXCH.64 URZ, [UR9+0x140], UR6 ;  /* 0x00014006093fc5b2 */ /* 0x0000220008000100 */
[----:B------:R0:W0:Y:S01]  /*0a80*/  @!UP5 SYNCS.EXCH.64 URZ, [UR9+0x148], UR6 ;  /* 0x00014806093fd5b2 */ /* 0x0000220008000100 */
[----:B------:R-:W-:Y:S01]  /*0a90*/  NOP ;  /* 0x0000000000007918 */ /* 0x000fe20000000000 */
[----:B-1----:R-:W-:Y:S05]  /*0aa0*/  @!P3 BRA `(.L_x_4) ;  /* 0x000000000008b947 */ /* 0x002fea0003800000 */
[----:B0--34-:R-:W-:Y:S01]  /*0ab0*/  UCGABAR_ARV ;  /* 0x00000000000079c7 */ /* 0x019fe20008000000 */
[----:B------:R-:W-:Y:S05]  /*0ac0*/  BRA `(.L_x_5) ;  /* 0x0000000000047947 */ /* 0x000fea0003800000 */
.L_x_4:
[----:B0--34-:R-:W-:Y:S01]  /*0ad0*/  NOP ;  /* 0x0000000000007918 */ /* 0x019fe20000000000 */
.L_x_5:
[----:B------:R-:W-:Y:S01]  /*0ae0*/  ULDC.64 UR4, c[0x0][0x598] ;  /* 0x0001660000047ab9 */ /* 0x000fe20000000a00 */
[----:B------:R-:W-:Y:S01]  /*0af0*/  ULDC.64 UR36, c[0x0][0x208] ;  /* 0x0000820000247ab9 */ /* 0x000fe20000000a00 */
[----:B------:R-:W-:-:S04]  /*0b00*/  ISETP.NE.U32.AND P0, PT, RZ, UR4, PT ;  /* 0x00000004ff007c0c */ /* 0x000fc8000bf05070 */
[----:B------:R-:W-:-:S13]  /*0b10*/  ISETP.NE.AND.EX P0, PT, RZ, UR5, PT, P0 ;  /* 0x00000005ff007c0c */ /* 0x000fda000bf05300 */
[----:B------:R-:W-:Y:S05]  /*0b20*/  @!P0 BRA `(.L_x_6) ;  /* 0x00000000001c8947 */ /* 0x000fea0003800000 */
[----:B------:R-:W0:Y:S02]  /*0b30*/  LDC.64 R8, c[0x0][0x598] ;  /* 0x00016600ff087b82 */ /* 0x000e240000000a00 */
[----:B0-----:R-:W3:Y:S02]  /*0b40*/  LDG.E.64 R8, desc[UR36][R8.64] ;  /* 0x0000002408087981 */ /* 0x001ee4000c1e1b00 */
[----:B---3--:R-:W-:-:S04]  /*0b50*/  ISETP.NE.U32.AND P0, PT, R8, RZ, PT ;  /* 0x000000ff0800720c */ /* 0x008fc80003f05070 */
[----:B------:R-:W-:-:S13]  /*0b60*/  ISETP.NE.AND.EX P0, PT, R9, RZ, PT, P0 ;  /* 0x000000ff0900720c */ /* 0x000fda0003f05300 */
[----:B------:R-:W-:Y:S05]  /*0b70*/  @!P0 BRA `(.L_x_6) ;  /* 0x0000000000088947 */ /* 0x000fea0003800000 */
[----:B------:R0:W5:Y:S01]  /*0b80*/  LD.E R89, desc[UR36][R8.64] ;  /* 0x0000002408597980 */ /* 0x000162000c101900 */
[----:B------:R-:W-:Y:S05]  /*0b90*/  BRA `(.L_x_7) ;  /* 0x0000000000247947 */ /* 0x000fea0003800000 */
.L_x_6:
[----:B------:R-:W-:Y:S02]  /*0ba0*/  ULDC.64 UR4, c[0x0][0x588] ;  /* 0x0001620000047ab9 */ /* 0x000fe40000000a00 */
[----:B------:R-:W-:-:S04]  /*0bb0*/  ISETP.NE.U32.AND P0, PT, RZ, UR4, PT ;  /* 0x00000004ff007c0c */ /* 0x000fc8000bf05070 */
[----:B------:R-:W-:-:S13]  /*0bc0*/  ISETP.NE.AND.EX P0, PT, RZ, UR5, PT, P0 ;  /* 0x00000005ff007c0c */ /* 0x000fda000bf05300 */
[----:B------:R-:W-:Y:S05]  /*0bd0*/  @!P0 BRA `(.L_x_8) ;  /* 0x00000000000c8947 */ /* 0x000fea0003800000 */
[----:B------:R-:W0:Y:S02]  /*0be0*/  LDC.64 R8, c[0x0][0x588] ;  /* 0x00016200ff087b82 */ /* 0x000e240000000a00 */
[----:B0-----:R1:W5:Y:S01]  /*0bf0*/  LDG.E R89, desc[UR36][R8.64] ;  /* 0x0000002408597981 */ /* 0x001362000c1e1900 */
[----:B------:R-:W-:Y:S05]  /*0c00*/  BRA `(.L_x_7) ;  /* 0x0000000000087947 */ /* 0x000fea0003800000 */
.L_x_8:
[----:B------:R-:W-:Y:S02]  /*0c10*/  ULDC UR4, c[0x0][0x580] ;  /* 0x0001600000047ab9 */ /* 0x000fe40000000800 */
[----:B------:R-:W-:-:S07]  /*0c20*/  IMAD.U32 R89, RZ, RZ, UR4 ;  /* 0x00000004ff597e24 */ /* 0x000fce000f8e00ff */
.L_x_7:
[----:B------:R-:W-:Y:S02]  /*0c30*/  ULDC.64 UR4, c[0x0][0x5a0] ;  /* 0x0001680000047ab9 */ /* 0x000fe40000000a00 */
[----:B------:R-:W-:-:S04]  /*0c40*/  ISETP.NE.U32.AND P0, PT, RZ, UR4, PT ;  /* 0x00000004ff007c0c */ /* 0x000fc8000bf05070 */
[----:B------:R-:W-:-:S13]  /*0c50*/  ISETP.NE.AND.EX P0, PT, RZ, UR5, PT, P0 ;  /* 0x00000005ff007c0c */ /* 0x000fda000bf05300 */
[----:B------:R-:W-:Y:S05]  /*0c60*/  @!P0 BRA `(.L_x_9) ;  /* 0x00000000001c8947 */ /* 0x000fea0003800000 */
[----:B01----:R-:W0:Y:S02]  /*0c70*/  LDC.64 R8, c[0x0][0x5a0] ;  /* 0x00016800ff087b82 */ /* 0x003e240000000a00 */
[----:B0-----:R-:W3:Y:S02]  /*0c80*/  LDG.E.64 R8, desc[UR36][R8.64] ;  /* 0x0000002408087981 */ /* 0x001ee4000c1e1b00 */
[----:B---3--:R-:W-:-:S04]  /*0c90*/  ISETP.NE.U32.AND P0, PT, R8, RZ, PT ;  /* 0x000000ff0800720c */ /* 0x008fc80003f05070 */
[----:B------:R-:W-:-:S13]  /*0ca0*/  ISETP.NE.AND.EX P0, PT, R9, RZ, PT, P0 ;  /* 0x000000ff0900720c */ /* 0x000fda0003f05300 */
[----:B------:R-:W-:Y:S05]  /*0cb0*/  @!P0 BRA `(.L_x_9) ;  /* 0x0000000000088947 */ /* 0x000fea0003800000 */
[----:B------:R0:W5:Y:S01]  /*0cc0*/  LD.E R90, desc[UR36][R8.64] ;  /* 0x00000024085a7980 */ /* 0x000162000c101900 */
[----:B------:R-:W-:Y:S05]  /*0cd0*/  BRA `(.L_x_10) ;  /* 0x0000000000247947 */ /* 0x000fea0003800000 */
.L_x_9:
[----:B------:R-:W-:Y:S02]  /*0ce0*/  ULDC.64 UR4, c[0x0][0x590] ;  /* 0x0001640000047ab9 */ /* 0x000fe40000000a00 */
[----:B------:R-:W-:-:S04]  /*0cf0*/  ISETP.NE.U32.AND P0, PT, RZ, UR4, PT ;  /* 0x00000004ff007c0c */ /* 0x000fc8000bf05070 */
[----:B------:R-:W-:-:S13]  /*0d00*/  ISETP.NE.AND.EX P0, PT, RZ, UR5, PT, P0 ;  /* 0x00000005ff007c0c */ /* 0x000fda000bf05300 */
[----:B------:R-:W-:Y:S05]  /*0d10*/  @!P0 BRA `(.L_x_11) ;  /* 0x00000000000c8947 */ /* 0x000fea0003800000 */
[----:B------:R-:W3:Y:S02]  /*0d20*/  LDC.64 R90, c[0x0][0x590] ;  /* 0x00016400ff5a7b82 */ /* 0x000ee40000000a00 */
[----:B---3--:R3:W5:Y:S01]  /*0d30*/  LDG.E R90, desc[UR36][R90.64] ;  /* 0x000000245a5a7981 */ /* 0x008762000c1e1900 */
[----:B------:R-:W-:Y:S05]  /*0d40*/  BRA `(.L_x_10) ;  /* 0x0000000000087947 */ /* 0x000fea0003800000 */
.L_x_11:
[----:B------:R-:W-:Y:S02]  /*0d50*/  ULDC UR4, c[0x0][0x584] ;  /* 0x0001610000047ab9 */ /* 0x000fe40000000800 */
[----:B------:R-:W-:-:S07]  /*0d60*/  IMAD.U32 R90, RZ, RZ, UR4 ;  /* 0x00000004ff5a7e24 */ /* 0x000fce000f8e00ff */
.L_x_10:
[----:B------:R-:W4:Y:S01]  /*0d70*/  LDC R2, c[0x0][0x65c] ;  /* 0x00019700ff027b82 */ /* 0x000f220000000800 */
[----:B------:R-:W-:Y:S01]  /*0d80*/  ULDC UR6, c[0x0][0x28c] ;  /* 0x0000a30000067ab9 */ /* 0x000fe20000000800 */
[----:B------:R-:W-:Y:S01]  /*0d90*/  ISETP.NE.AND P0, PT, R10, 0x2, PT ;  /* 0x000000020a00780c */ /* 0x000fe20003f05270 */
[----:B------:R-:W-:Y:S01]  /*0da0*/  UIADD3 UR6, UR6, 0x1f, URZ ;  /* 0x0000001f06067890 */ /* 0x000fe2000fffe03f */
[----:B01----:R-:W-:Y:S01]  /*0db0*/  IMAD.U32 R8, RZ, RZ, UR12 ;  /* 0x0000000cff087e24 */ /* 0x003fe2000f8e00ff */
[----:B------:R-:W-:Y:S01]  /*0dc0*/  UMOV UR38, URZ ;  /* 0x0000003f00267c82 */ /* 0x000fe20008000000 */
[----:B------:R-:W-:Y:S01]  /*0dd0*/  IMAD.MOV.U32 R9, RZ, RZ, RZ ;  /* 0x000000ffff097224 */ /* 0x000fe200078e00ff */
[----:B------:R-:W-:Y:S01]  /*0de0*/  USHF.R.S32.HI UR7, URZ, 0x1f, UR6 ;  /* 0x0000001f3f077899 */ /* 0x000fe20008011406 */
[----:B------:R-:W-:Y:S01]  /*0df0*/  UMOV UR39, URZ ;  /* 0x0000003f00277c82 */ /* 0x000fe20008000000 */
[----:B------:R-:W-:Y:S02]  /*0e00*/  ULDC.64 UR8, c[0x0][0x650] ;  /* 0x0001940000087ab9 */ /* 0x000fe40000000a00 */
[----:B------:R-:W-:-:S04]  /*0e10*/  ULEA.HI UR7, UR7, UR6, URZ, 0x5 ;  /* 0x0000000607077291 */ /* 0x000fc8000f8f283f */
[----:B------:R-:W-:Y:S01]  /*0e20*/  USHF.R.S32.HI UR40, URZ, 0x5, UR7 ;  /* 0x000000053f287899 */ /* 0x000fe20008011407 */
[----:B----4-:R-:W-:-:S13]  /*0e30*/  ISETP.NE.AND P1, PT, R2, 0x1, PT ;  /* 0x000000010200780c */ /* 0x010fda0003f25270 */
[----:B------:R-:W0:Y:S01]  /*0e40*/  @P1 LDC R19, c[0x0][0x10] ;  /* 0x00000400ff131b82 */ /* 0x000e220000000800 */
[----:B------:R-:W-:Y:S02]  /*0e50*/  @P1 IMAD.MOV.U32 R7, RZ, RZ, RZ ;  /* 0x000000ffff071224 */ /* 0x000fe400078e00ff */
[----:B------:R-:W-:-:S05]  /*0e60*/  @P1 IMAD.MOV.U32 R17, RZ, RZ, RZ ;  /* 0x000000ffff111224 */ /* 0x000fca00078e00ff */
[----:B------:R-:W1:Y:S01]  /*0e70*/  @!P1 LDC R11, c[0x0][0xc] ;  /* 0x00000300ff0b9b82 */ /* 0x000e620000000800 */
[----:B------:R-:W-:Y:S01]  /*0e80*/  ULDC UR4, c[0x0][0xc] ;  /* 0x0000030000047ab9 */ /* 0x000fe20000000800 */
[----:B------:R-:W-:Y:S02]  /*0e90*/  ULDC UR5, c[0x0][0x10] ;  /* 0x0000040000057ab9 */ /* 0x000fe40000000800 */
[----:B------:R-:W-:-:S04]  /*0ea0*/  UIMAD.WIDE.U32 UR4, UR4, UR5, URZ ;  /* 0x00000005040472a5 */ /* 0x000fc8000f8e003f */
[----:B------:R-:W4:Y:S01]  /*0eb0*/  LDC R2, c[0x0][0x14] ;  /* 0x00000500ff027b82 */ /* 0x000f220000000800 */
[----:B0-----:R-:W-:-:S04]  /*0ec0*/  @P1 IMAD.WIDE.U32 R18, R19, UR12, R6 ;  /* 0x0000000c13121c25 */ /* 0x001fc8000f8e0006 */
[----:B------:R-:W-:Y:S02]  /*0ed0*/  @P1 IMAD.IADD R17, R19, 0x1, R17 ;  /* 0x0000000113111824 */ /* 0x000fe400078e0211 */
[----:B-1----:R-:W-:-:S04]  /*0ee0*/  @!P1 IMAD.WIDE.U32 R8, R6, R11, R8 ;  /* 0x0000000b06089225 */ /* 0x002fc800078e0008 */
[----:B------:R-:W-:Y:S02]  /*0ef0*/  @!P1 IMAD.MOV.U32 R18, RZ, RZ, R8 ;  /* 0x000000ffff129224 */ /* 0x000fe400078e0008 */
[----:B------:R-:W-:Y:S02]  /*0f00*/  @!P1 IMAD.MOV.U32 R17, RZ, RZ, R9 ;  /* 0x000000ffff119224 */ /* 0x000fe400078e0009 */
[----:B----4-:R-:W-:-:S04]  /*0f10*/  IMAD.WIDE.U32 R12, R2, UR4, RZ ;  /* 0x00000004020c7c25 */ /* 0x010fc8000f8e00ff */
[----:B------:R-:W-:Y:S01]  /*0f20*/  IMAD R23, R2, UR5, RZ ;  /* 0x0000000502177c24 */ /* 0x000fe2000f8e02ff */
[----:B------:R0:W-:Y:S03]  /*0f30*/  STL.64 [R1], R12 ;  /* 0x0000000c01007387 */ /* 0x0001e60000100a00 */
[----:B------:R-:W-:Y:S01]  /*0f40*/  IMAD.IADD R23, R13, 0x1, R23 ;  /* 0x000000010d177824 */ /* 0x000fe200078e0217 */
[----:B------:R-:W-:Y:S06]  /*0f50*/  @P0 BRA `(.L_x_12) ;  /* 0x0000000000200947 */ /* 0x000fec0003800000 */
[----:B------:R-:W-:Y:S01]  /*0f60*/  UISETP.GE.U32.AND UP0, UPT, UR40, 0x12, UPT ;  /* 0x000000122800788c */ /* 0x000fe2000bf06070 */
[----:B------:R-:W-:Y:S01]  /*0f70*/  IADD3 R18, P0, R18, R12, RZ ;  /* 0x0000000c12127210 */ /* 0x000fe20007f1e0ff */
[----:B------:R-:W-:Y:S01]  /*0f80*/  UIMAD.WIDE.U32 UR4, UR40, 0x38e38e39, URZ ;  /* 0x38e38e39280478a5 */ /* 0x000fe2000f8e003f */
[----:B------:R-:W-:-:S03]  /*0f90*/  UMOV UR39, URZ ;  /* 0x0000003f00277c82 */ /* 0x000fc60008000000 */
[----:B------:R-:W-:Y:S01]  /*0fa0*/  USHF.R.U32.HI UR4, URZ, 0x2, UR5 ;  /* 0x000000023f047899 */ /* 0x000fe20008011605 */
[----:B------:R-:W-:-:S03]  /*0fb0*/  IMAD.X R17, R23, 0x1, R17, P0 ;  /* 0x0000000117117824 */ /* 0x000fc600000e0611 */
[----:B------:R-:W-:Y:S02]  /*0fc0*/  UIMAD UR38, UR4, -0x12, UR40 ;  /* 0xffffffee042678a4 */ /* 0x000fe4000f8e0228 */
[----:B------:R-:W-:-:S12]  /*0fd0*/  @UP0 ULOP3.LUT UR39, UR4, 0x1, URZ, 0xc0, !UPT ;  /* 0x0000000104270892 */ /* 0x000fd8000f8ec03f */
.L_x_12:
[----:B------:R-:W-:Y:S01]  /*0fe0*/  ISETP.GE.U32.AND P0, PT, R18, UR8, PT ;  /* 0x0000000812007c0c */ /* 0x000fe2000bf06070 */
[----:B------:R-:W-:Y:S01]  /*0ff0*/  IMAD.MOV.U32 R19, RZ, RZ, -0x1 ;  /* 0xffffffffff137424 */ /* 0x000fe200078e00ff */
[----:B------:R-:W-:Y:S01]  /*1000*/  PRMT R8, RZ, 0x7610, R8 ;  /* 0x00007610ff087816 */ /* 0x000fe20000000008 */
[----:B------:R-:W-:Y:S01]  /*1010*/  IMAD.MOV.U32 R22, RZ, RZ, -0x1 ;  /* 0xffffffffff167424 */ /* 0x000fe200078e00ff */
[----:B------:R-:W-:Y:S01]  /*1020*/  ISETP.GE.U32.AND.EX P0, PT, R17, UR9, PT, P0 ;  /* 0x0000000911007c0c */ /* 0x000fe2000bf06100 */
[----:B------:R-:W-:-:S12]  /*1030*/  IMAD.MOV.U32 R2, RZ, RZ, -0x1 ;  /* 0xffffffffff027424 */ /* 0x000fd800078e00ff */
[----:B------:R-:W-:Y:S05]  /*1040*/  @P0 BRA `(.L_x_13) ;  /* 0x00000004002c0947 */ /* 0x000fea0003800000 */
[----:B------:R-:W1:Y:S01]  /*1050*/  LDC.64 R26, c[0x0][0x628] ;  /* 0x00018a00ff1a7b82 */ /* 0x000e620000000a00 */
[----:B------:R-:W-:Y:S02]  /*1060*/  IMAD.MOV.U32 R8, RZ, RZ, R18 ;  /* 0x000000ffff087224 */ /* 0x000fe400078e0012 */
[----:B------:R-:W-:-:S05]  /*1070*/  IMAD.MOV.U32 R9, RZ, RZ, R17 ;  /* 0x000000ffff097224 */ /* 0x000fca00078e0011 */
[----:B------:R-:W4:Y:S08]  /*1080*/  LDC R2, c[0x0][0x630] ;  /* 0x00018c00ff027b82 */ /* 0x000f300000000800 */
[----:B------:R-:W0:Y:S01]  /*1090*/  LDC.64 R28, c[0x0][0x620] ;  /* 0x00018800ff1c7b82 */ /* 0x000e220000000a00 */
[----:B-1----:R-:W-:-:S04]  /*10a0*/  ISETP.NE.U32.AND P0, PT, R26, RZ, PT ;  /* 0x000000ff1a00720c */ /* 0x002fc80003f05070 */
[----:B------:R-:W-:-:S13]  /*10b0*/  ISETP.NE.AND.EX P0, PT, R27, RZ, PT, P0 ;  /* 0x000000ff1b00720c */ /* 0x000fda0003f05300 */
[----:B0---4-:R-:W-:Y:S05]  /*10c0*/  @!P0 BRA `(.L_x_14) ;  /* 0x0000000000288947 */ /* 0x011fea0003800000 */
[----:B------:R-:W0:Y:S02]  /*10d0*/  LDC R13, c[0x0][0x634] ;  /* 0x00018d00ff0d7b82 */ /* 0x000e240000000800 */
[----:B0-----:R-:W-:-:S05]  /*10e0*/  IADD3 R13, P0, R18, R13, RZ ;  /* 0x0000000d120d7210 */ /* 0x001fca0007f1e0ff */
[----:B------:R-:W-:-:S04]  /*10f0*/  IMAD.X R15, RZ, RZ, R17, P0 ;  /* 0x000000ffff0f7224 */ /* 0x000fc800000e0611 */
[----:B------:R-:W-:-:S04]  /*1100*/  IMAD.WIDE.U32 R8, R15, R26, RZ ;  /* 0x0000001a0f087225 */ /* 0x000fc800078e00ff */
[----:B------:R-:W-:-:S04]  /*1110*/  IMAD.WIDE.U32 R10, P0, R13, R27, R8 ;  /* 0x0000001b0d0a7225 */ /* 0x000fc80007800008 */
[----:B------:R-:W-:-:S04]  /*1120*/  IMAD.WIDE.U32 R8, R13, R26, RZ ;  /* 0x0000001a0d087225 */ /* 0x000fc800078e00ff */
[----:B------:R-:W-:Y:S01]  /*1130*/  IMAD.X R13, RZ, RZ, RZ, P0 ;  /* 0x000000ffff0d7224 */ /* 0x000fe200000e06ff */
[----:B------:R-:W-:Y:S01]  /*1140*/  IADD3 RZ, P0, R9, R10, RZ ;  /* 0x0000000a09ff7210 */ /* 0x000fe20007f1e0ff */
[----:B------:R-:W-:-:S04]  /*1150*/  IMAD.MOV.U32 R12, RZ, RZ, R11 ;  /* 0x000000ffff0c7224 */ /* 0x000fc800078e000b */
[----:B------:R-:W-:-:S08]  /*1160*/  IMAD.WIDE.U32.X R8, R15, R27, R12, P0 ;  /* 0x0000001b0f087225 */ /* 0x000fd000000e040c */
.L_x_14:
[----:B------:R-:W0:Y:S01]  /*1170*/  LDC.64 R32, c[0x0][0x640] ;  /* 0x00019000ff207b82 */ /* 0x000e220000000a00 */
[-C--:B------:R-:W-:Y:S01]  /*1180*/  SHF.R.U64 R30, R8, R2.reuse, R9 ;  /* 0x00000002081e7219 */ /* 0x080fe20000001209 */
[----:B------:R-:W-:Y:S01]  /*1190*/  IMAD.MOV.U32 R19, RZ, RZ, R17 ;  /* 0x000000ffff137224 */ /* 0x000fe200078e0011 */
[----:B------:R-:W-:Y:S02]  /*11a0*/  SHF.R.U32.HI R2, RZ, R2, R9 ;  /* 0x00000002ff027219 */ /* 0x000fe40000011609 */
[----:B------:R-:W-:-:S03]  /*11b0*/  IADD3 R11, P0, RZ, -R30, RZ ;  /* 0x8000001eff0b7210 */ /* 0x000fc60007f1e0ff */
[----:B------:R-:W1:Y:S02]  /*11c0*/  LDC R10, c[0x0][0x618] ;  /* 0x00018600ff0a7b82 */ /* 0x000e640000000800 */
[----:B------:R-:W-:-:S04]  /*11d0*/  IMAD.X R9, RZ, RZ, ~R2, P0 ;  /* 0x000000ffff097224 */ /* 0x000fc800000e0e02 */
[-C--:B------:R-:W-:Y:S02]  /*11e0*/  IMAD R2, R9, R28.reuse, RZ ;  /* 0x0000001c09027224 */ /* 0x080fe400078e02ff */
[----:B------:R-:W4:Y:S01]  /*11f0*/  LDC R13, c[0x0][0x608] ;  /* 0x00018200ff0d7b82 */ /* 0x000f220000000800 */
[----:B------:R-:W-:-:S04]  /*1200*/  IMAD.WIDE.U32 R8, R11, R28, R18 ;  /* 0x0000001c0b087225 */ /* 0x000fc800078e0012 */
[----:B------:R-:W-:Y:S02]  /*1210*/  IMAD R11, R11, R29, R2 ;  /* 0x0000001d0b0b7224 */ /* 0x000fe400078e0202 */
[----:B------:R-:W-:Y:S01]  /*1220*/  IMAD.MOV.U32 R2, RZ, RZ, -0x1 ;  /* 0xffffffffff027424 */ /* 0x000fe200078e00ff */
[----:B------:R-:W2:Y:S01]  /*1230*/  LDC R31, c[0x0][0x658] ;  /* 0x00019600ff1f7b82 */ /* 0x000ea20000000800 */
[----:B------:R-:W-:Y:S01]  /*1240*/  IMAD.IADD R9, R9, 0x1, R11 ;  /* 0x0000000109097824 */ /* 0x000fe200078e020b */
[----:B0-----:R-:W-:Y:S01]  /*1250*/  ISETP.NE.U32.AND P0, PT, R32, RZ, PT ;  /* 0x000000ff2000720c */ /* 0x001fe20003f05070 */
[----:B------:R-:W-:-:S03]  /*1260*/  IMAD.MOV.U32 R28, RZ, RZ, 0x1 ;  /* 0x00000001ff1c7424 */ /* 0x000fc600078e00ff */
[----:B------:R-:W-:Y:S02]  /*1270*/  ISETP.NE.AND.EX P0, PT, R33, RZ, PT, P0 ;  /* 0x000000ff2100720c */ /* 0x000fe40003f05300 */
[----:B------:R-:W0:Y:S01]  /*1280*/  LDC R27, c[0x0][0x600] ;  /* 0x00018000ff1b7b82 */ /* 0x000e220000000800 */
[-CC-:B-1----:R-:W-:Y:S02]  /*1290*/  SHF.R.U64 R25, R8, R10.reuse, R9.reuse ;  /* 0x0000000a08197219 */ /* 0x182fe40000001209 */
[----:B------:R-:W-:-:S05]  /*12a0*/  SHF.R.U32.HI R8, RZ, R10, R9 ;  /* 0x0000000aff087219 */ /* 0x000fca0000011609 */
[----:B------:R-:W1:Y:S01]  /*12b0*/  LDC R22, c[0x0][0x648] ;  /* 0x00019200ff167b82 */ /* 0x000e620000000800 */
[-CC-:B----4-:R-:W-:Y:S02]  /*12c0*/  SHF.R.U64 R34, R25, R13.reuse, R8.reuse ;  /* 0x0000000d19227219 */ /* 0x190fe40000001208 */
[----:B------:R-:W-:-:S05]  /*12d0*/  SHF.R.U32.HI R8, RZ, R13, R8 ;  /* 0x0000000dff087219 */ /* 0x000fca0000011608 */
[----:B------:R-:W4:Y:S01]  /*12e0*/  LDC R26, c[0x0][0x638] ;  /* 0x00018e00ff1a7b82 */ /* 0x000f220000000800 */
[-CC-:B--2---:R-:W-:Y:S02]  /*12f0*/  SHF.R.U64 R36, R34, R31.reuse, R8.reuse ;  /* 0x0000001f22247219 */ /* 0x184fe40000001208 */
[-C--:B------:R-:W-:Y:S02]  /*1300*/  SHF.L.U32 R2, R2, R31.reuse, RZ ;  /* 0x0000001f02027219 */ /* 0x080fe400000006ff */
[----:B------:R-:W-:Y:S01]  /*1310*/  SHF.R.U32.HI R9, RZ, R31, R8 ;  /* 0x0000001fff097219 */ /* 0x000fe20000011608 */
[----:B------:R-:W-:Y:S01]  /*1320*/  IMAD.MOV.U32 R8, RZ, RZ, R36 ;  /* 0x000000ffff087224 */ /* 0x000fe200078e0024 */
[----:B------:R-:W-:Y:S01]  /*1330*/  LOP3.LUT R15, RZ, R2, RZ, 0x33, !PT ;  /* 0x00000002ff0f7212 */ /* 0x000fe200078e33ff */
[----:B------:R-:W2:Y:S01]  /*1340*/  LDC R29, c[0x0][0x610] ;  /* 0x00018400ff1d7b82 */ /* 0x000ea20000000800 */
[----:B------:R-:W-:Y:S05]  /*1350*/  @!P0 BRA `(.L_x_15) ;  /* 0x0000000000288947 */ /* 0x000fea0003800000 */
[----:B------:R-:W3:Y:S02]  /*1360*/  LDC R13, c[0x0][0x64c] ;  /* 0x00019300ff0d7b82 */ /* 0x000ee40000000800 */
[----:B---3--:R-:W-:-:S05]  /*1370*/  IADD3 R13, P0, R36, R13, RZ ;  /* 0x0000000d240d7210 */ /* 0x008fca0007f1e0ff */
        /* <DEDUP_REMOVED lines=8> */
.L_x_15:
[----:B-1----:R-:W-:Y:S01]  /*1400*/  SHF.R.U64 R7, R8, R22, R9 ;  /* 0x0000001608077219 */ /* 0x002fe20000001209 */
[----:B0-----:R-:W-:Y:S01]  /*1410*/  VIADD R8, R27, 0xffffffff ;  /* 0xffffffff1b087836 */ /* 0x001fe20000000000 */
[----:B------:R-:W-:Y:S01]  /*1420*/  SHF.L.U32 R2, R28, R31, RZ ;  /* 0x0000001f1c027219 */ /* 0x000fe200000006ff */
[----:B------:R-:W-:Y:S01]  /*1430*/  @P1 IMAD R20, R21, R24, R6 ;  /* 0x0000001815141224 */ /* 0x000fe200078e0206 */
[----:B------:R-:W-:Y:S01]  /*1440*/  LOP3.LUT R15, R34, R15, RZ, 0xc0, !PT ;  /* 0x0000000f220f7212 */ /* 0x000fe200078ec0ff */
[----:B------:R-:W-:Y:S01]  /*1450*/  IMAD.MOV R9, RZ, RZ, -R7 ;  /* 0x000000ffff097224 */ /* 0x000fe200078e0a07 */
[----:B------:R-:W-:Y:S01]  /*1460*/  LOP3.LUT R8, R25, R8, RZ, 0xc0, !PT ;  /* 0x0000000819087212 */ /* 0x000fe200078ec0ff */
[----:B------:R-:W-:Y:S02]  /*1470*/  IMAD.MOV.U32 R6, RZ, RZ, 0x1 ;  /* 0x00000001ff067424 */ /* 0x000fe400078e00ff */
[----:B------:R-:W-:Y:S02]  /*1480*/  IMAD R15, R2, R7, R15 ;  /* 0x00000007020f7224 */ /* 0x000fe400078e020f */
[----:B----4-:R-:W-:-:S02]  /*1490*/  IMAD R2, R9, R26, R36 ;  /* 0x0000001a09027224 */ /* 0x010fc400078e0224 */
[----:B--2---:R-:W-:Y:S02]  /*14a0*/  IMAD R19, R15, R29, R20 ;  /* 0x0000001d0f137224 */ /* 0x004fe400078e0214 */
[--C-:B------:R-:W-:Y:S01]  /*14b0*/  IMAD R2, R2, R27, R8.reuse ;  /* 0x0000001b02027224 */ /* 0x100fe200078e0208 */
[----:B------:R-:W-:-:S04]  /*14c0*/  PRMT R8, R6, 0x7610, R8 ;  /* 0x0000761006087816 */ /* 0x000fc80000000008 */
[----:B------:R-:W-:Y:S02]  /*14d0*/  SEL R22, R2, R19, !P1 ;  /* 0x0000001302167207 */ /* 0x000fe40004800000 */
[----:B------:R-:W-:Y:S01]  /*14e0*/  SEL R19, R19, R2, !P1 ;  /* 0x0000000213137207 */ /* 0x000fe20004800000 */
[----:B------:R-:W-:-:S07]  /*14f0*/  IMAD.MOV.U32 R2, RZ, RZ, R30 ;  /* 0x000000ffff027224 */ /* 0x000fce00078e001e */
.L_x_13:
[----:B------:R-:W-:Y:S05]  /*1500*/  @!P3 BRA `(.L_x_16) ;  /* 0x00000000000cb947 */ /* 0x000fea0003800000 */
[----:B------:R-:W-:Y:S01]  /*1510*/  UCGABAR_WAIT ;  /* 0x0000000000007dc7 */ /* 0x000fe20008000000 */
[----:B------:R-:W-:Y:S01]  /*1520*/  CCTL.IVALL ;  /* 0x00000000ff00798f */ /* 0x000fe20002000000 */
[----:B------:R-:W-:Y:S05]  /*1530*/  BRA `(.L_x_17) ;  /* 0x0000000000047947 */ /* 0x000fea0003800000 */
.L_x_16:
[----:B------:R-:W-:Y:S06]  /*1540*/  BAR.SYNC.DEFER_BLOCKING 0x0 ;  /* 0x0000000000007b1d */ /* 0x000fec0000010000 */
.L_x_17:
[----:B------:R-:W-:Y:S05]  /*1550*/  @!P2 BRA `(.L_x_18) ;  /* 0x00000054000ca947 */ /* 0x000fea0003800000 */
[----:B------:R-:W-:-:S13]  /*1560*/  ISETP.GT.U32.AND P0, PT, R35, 0x1, PT ;  /* 0x000000012300780c */ /* 0x000fda0003f04070 */
[----:B------:R-:W-:Y:S05]  /*1570*/  @P0 EXIT ;  /* 0x000000000000094d */ /* 0x000fea0003800000 */
.L_x_19:
[----:B------:R-:W-:-:S08]  /*1580*/  NOP ;  /* 0x0000000000007918 */ /* 0x000fd00000000000 */
[----:B------:R-:W1:Y:S02]  /*1590*/  USETMAXREG.TRY_ALLOC.CTAPOOL UP0, 0xe8 ;  /* 0x000000e8000079c8 */ /* 0x000e640008000600 */
[----:B-1----:R-:W-:-:S13]  /*15a0*/  PLOP3.LUT P0, PT, PT, PT, UP0, 0x80, 0x0 ;  /* 0x000000000000781c */ /* 0x002fda0003f0f008 */
[----:B------:R-:W-:Y:S05]  /*15b0*/  @!P0 BRA `(.L_x_19) ;  /* 0xfffffffc00f08947 */ /* 0x000fea000383ffff */
[----:B------:R-:W-:-:S13]  /*15c0*/  LOP3.LUT P0, RZ, R8, 0xff, RZ, 0xc0, !PT ;  /* 0x000000ff08ff7812 */ /* 0x000fda000780c0ff */
[----:B------:R-:W-:Y:S05]  /*15d0*/  @!P0 EXIT ;  /* 0x000000000000894d */ /* 0x000fea0003800000 */
[----:B------:R-:W1:Y:S01]  /*15e0*/  S2UR UR4, SR_CgaCtaId ;  /* 0x00000000000479c3 */ /* 0x000e620000008800 */
[----:B--2---:R-:W-:Y:S01]  /*15f0*/  VIADD R14, R14, 0xffffffff ;  /* 0xffffffff0e0e7836 */ /* 0x004fe20000000000 */
[CC--:B------:R-:W-:Y:S01]  /*1600*/  LEA.HI R4, R0.reuse, R3.reuse, RZ, 0x2 ;  /* 0x0000000300047211 */ /* 0x0c0fe200078f10ff */
[----:B------:R-:W-:Y:S01]  /*1610*/  UMOV UR41, 0x400 ;  /* 0x0000040000297882 */ /* 0x000fe20000000000 */
[----:B------:R-:W-:Y:S01]  /*1620*/  LEA.HI R0, R0, R3, RZ, 0x5 ;  /* 0x0000000300007211 */ /* 0x000fe200078f28ff */
[----:B------:R-:W-:Y:S01]  /*1630*/  UISETP.LT.AND UP0, UPT, UR40, 0x1, UPT ;  /* 0x000000012800788c */ /* 0x000fe2000bf01270 */
[----:B------:R-:W-:Y:S01]  /*1640*/  R2UR UR42, R14 ;  /* 0x000000000e2a72ca */ /* 0x000fe200000e0000 */
[----:B------:R-:W-:Y:S01]  /*1650*/  ULDC UR6, c[0x0][0x284] ;  /* 0x0000a10000067ab9 */ /* 0x000fe20000000800 */
[--C-:B------:R-:W-:Y:S01]  /*1660*/  SHF.R.S32.HI R92, RZ, 0x2, R4.reuse ;  /* 0x00000002ff5c7819 */ /* 0x100fe20000011404 */
[----:B------:R-:W-:Y:S01]  /*1670*/  USEL UR43, UR40, 0x1, UP0 ;  /* 0x00000001282b7887 */ /* 0x000fe20008000000 */
[----:B------:R-:W-:Y:S01]  /*1680*/  SHF.R.S32.HI R5, RZ, 0x1f, R4 ;  /* 0x0000001fff057819 */ /* 0x000fe20000011404 */
[----:B------:R-:W-:Y:S01]  /*1690*/  USHF.L.U32 UR46, UR40, 0x1, URZ ;  /* 0x00000001282e7899 */ /* 0x000fe2000800063f */
[----:B------:R-:W-:Y:S01]  /*16a0*/  LOP3.LUT R4, R4, 0xfffffffc, RZ, 0xc0, !PT ;  /* 0xfffffffc04047812 */ /* 0x000fe200078ec0ff */
[----:B------:R-:W-:Y:S01]  /*16b0*/  UIADD3 UR43, -UR43, UR40, URZ ;  /* 0x000000282b2b7290 */ /* 0x000fe2000fffe13f */
[----:B------:R-:W-:-:S02]  /*16c0*/  LEA.HI R5, R5, R92, RZ, 0x3 ;  /* 0x0000005c05057211 */ /* 0x000fc400078f18ff */
[----:B------:R-:W-:Y:S01]  /*16d0*/  ISETP.NE.AND P0, PT, R14, RZ, PT ;  /* 0x000000ff0e00720c */ /* 0x000fe20003f05270 */
[----:B---3--:R-:W-:Y:S01]  /*16e0*/  IMAD.IADD R91, R3, 0x1, -R4 ;  /* 0x00000001035b7824 */ /* 0x008fe200078e0a04 */
[----:B------:R-:W-:Y:S01]  /*16f0*/  LOP3.LUT R5, R5, 0xfffffff8, RZ, 0xc0, !PT ;  /* 0xfffffff805057812 */ /* 0x000fe200078ec0ff */
[----:B------:R-:W-:Y:S01]  /*1700*/  USHF.L.U32 UR42, UR42, 0x3, URZ ;  /* 0x000000032a2a7899 */ /* 0x000fe2000800063f */
[----:B------:R-:W-:Y:S02]  /*1710*/  LOP3.LUT R102, R16, 0x1, RZ, 0xfc, !PT ;  /* 0x0000000110667812 */ /* 0x000fe400078efcff */
[----:B------:R-:W-:Y:S01]  /*1720*/  SEL R103, RZ, 0x1, P0 ;  /* 0x00000001ff677807 */ /* 0x000fe20000000000 */
[----:B------:R-:W-:Y:S01]  /*1730*/  IMAD.IADD R92, R92, 0x1, -R5 ;  /* 0x000000015c5c7824 */ /* 0x000fe200078e0a05 */
[----:B-1----:R-:W-:Y:S01]  /*1740*/  ULEA UR41, UR4, UR41, 0x18 ;  /* 0x0000002904297291 */ /* 0x002fe2000f8ec03f */
[----:B------:R-:W-:Y:S01]  /*1750*/  SHF.R.S32.HI R5, RZ, 0x5, R0 ;  /* 0x00000005ff057819 */ /* 0x000fe20000011400 */
[----:B------:R-:W-:-:S02]  /*1760*/  IMAD.U32 R95, RZ, RZ, UR42 ;  /* 0x0000002aff5f7e24 */ /* 0x000fc4000f8e00ff */
[----:B------:R-:W-:Y:S01]  /*1770*/  UIADD3 UR47, UR41, 0x130, URZ ;  /* 0x00000130292f7890 */ /* 0x000fe2000fffe03f */
[--C-:B------:R-:W-:Y:S01]  /*1780*/  SHF.R.S32.HI R93, RZ, 0x1f, R92.reuse ;  /* 0x0000001fff5d7819 */ /* 0x100fe2000001145c */
[----:B------:R-:W-:Y:S01]  /*1790*/  UIADD3 UR4, UR41, 0x200, URZ ;  /* 0x0000020029047890 */ /* 0x000fe2000fffe03f */
[--C-:B------:R-:W-:Y:S01]  /*17a0*/  IMAD R98, R5, -0x10, -R92.reuse ;  /* 0xfffffff005627824 */ /* 0x100fe200078e0a5c */
[----:B------:R-:W-:Y:S01]  /*17b0*/  UIADD3 UR5, UR41, 0x12200, URZ ;  /* 0x0001220029057890 */ /* 0x000fe2000fffe03f */
[----:B------:R-:W-:Y:S01]  /*17c0*/  LOP3.LUT R97, R95, 0x8, RZ, 0xc0, !PT ;  /* 0x000000085f617812 */ /* 0x000fe200078ec0ff */
[----:B------:R-:W-:Y:S01]  /*17d0*/  USHF.R.U32.HI UR4, URZ, 0x4, UR4 ;  /* 0x000000043f047899 */ /* 0x000fe20008011604 */
[----:B------:R-:W-:Y:S01]  /*17e0*/  IMAD.U32 R94, RZ, RZ, UR47 ;  /* 0x0000002fff5e7e24 */ /* 0x000fe2000f8e00ff */
[----:B------:R-:W-:Y:S01]  /*17f0*/  USHF.R.U32.HI UR5, URZ, 0x4, UR5 ;  /* 0x000000043f057899 */ /* 0x000fe20008011605 */
[----:B------:R-:W-:Y:S01]  /*1800*/  IMAD.WIDE R92, R5, 0x10, R92 ;  /* 0x00000010055c7825 */ /* 0x000fe200078e025c */
[----:B------:R-:W-:Y:S01]  /*1810*/  ULOP3.LUT UR4, UR4, 0x3fff, URZ, 0xc0, !UPT ;  /* 0x00003fff04047892 */ /* 0x000fe2000f8ec03f */
[----:B------:R-:W-:Y:S01]  /*1820*/  LOP3.LUT R95, R95, 0x8, RZ, 0xc, !PT ;  /* 0x000000085f5f7812 */ /* 0x000fe200078e0cff */
[----:B------:R-:W-:Y:S01]  /*1830*/  ULOP3.LUT UR5, UR5, 0x3fff, URZ, 0xc0, !UPT ;  /* 0x00003fff05057892 */ /* 0x000fe2000f8ec03f */
[----:B------:R-:W-:Y:S01]  /*1840*/  VIADD R96, R94, UR42 ;  /* 0x0000002a5e607c36 */ /* 0x000fe20008000000 */
[----:B------:R-:W-:Y:S01]  /*1850*/  LOP3.LUT R97, R97, 0x18, RZ, 0x3c, !PT ;  /* 0x0000001861617812 */ /* 0x000fe200078e3cff */
[----:B------:R-:W-:Y:S01]  /*1860*/  VIADD R98, R98, UR6 ;  /* 0x0000000662627c36 */ /* 0x000fe20008000000 */
[----:B------:R-:W-:-:S02]  /*1870*/  ULOP3.LUT UR44, UR4, 0x10000, URZ, 0xfc, !UPT ;  /* 0x00010000042c7892 */ /* 0x000fc4000f8efc3f */
[----:B------:R-:W-:-:S12]  /*1880*/  ULOP3.LUT UR45, UR5, 0x10000, URZ, 0xfc, !UPT ;  /* 0x00010000052d7892 */ /* 0x000fd8000f8efc3f */
.L_x_167:
[----:B------:R-:W-:Y:S01]  /*1890*/  SHF.L.U32 R3, R103, 0x1f, RZ ;  /* 0x0000001f67037819 */ /* 0x000fe200000006ff */
[----:B------:R-:W-:Y:S02]  /*18a0*/  ULDC UR4, c[0x0][0x28c] ;  /* 0x0000a30000047ab9 */ /* 0x000fe40000000800 */
[----:B------:R-:W-:Y:S01]  /*18b0*/  ISETP.LT.AND P1, PT, RZ, UR4, PT ;  /* 0x00000004ff007c0c */ /* 0x000fe2000bf21270 */
[----:B------:R-:W1:Y:S02]  /*18c0*/  SYNCS.PHASECHK.TRANS64.TRYWAIT P0, [R94+UR42], R3 ;  /* 0x000000035e0075a7 */ /* 0x000e64000800016a */
[----:B-1-3--:R-:W-:Y:S10]  /*18d0*/  @!P0 BRA `(.L_x_20) ;  /* 0x0000006800388947 */ /* 0x00aff40003800000 */
.L_x_203:
[----:B------:R-:W-:Y:S05]  /*18e0*/  @P1 BRA `(.L_x_21) ;  /* 0x0000000000401947 */ /* 0x000fea0003800000 */
[----:B------:R-:W-:Y:S01]  /*18f0*/  MOV R0, 0x0 ;  /* 0x0000000000007802 */ /* 0x000fe20000000f00 */
[----:B------:R-:W-:Y:S01]  /*1900*/  ULDC.64 UR4, c[0x4][0x68] ;  /* 0x01001a0000047ab9 */ /* 0x000fe20000000a00 */
[----:B------:R-:W-:Y:S01]  /*1910*/  ULDC.64 UR6, c[0x4][0x8] ;  /* 0x0100020000067ab9 */ /* 0x000fe20000000a00 */
[----:B------:R-:W-:Y:S01]  /*1920*/  IMAD.U32 R4, RZ, RZ, UR4 ;  /* 0x00000004ff047e24 */ /* 0x000fe2000f8e00ff */
[----:B------:R2:W3:Y:S01]  /*1930*/  LDC.64 R14, c[0x4][R0] ;  /* 0x01000000000e7b82 */ /* 0x0004e20000000a00 */
[----:B------:R-:W-:Y:S01]  /*1940*/  IMAD.U32 R5, RZ, RZ, UR5 ;  /* 0x00000005ff057e24 */ /* 0x000fe2000f8e00ff */
[----:B------:R-:W-:Y:S01]  /*1950*/  ULDC.64 UR4, c[0x4][0x70] ;  /* 0x01001c0000047ab9 */ /* 0x000fe20000000a00 */
[----:B------:R-:W-:Y:S02]  /*1960*/  IMAD.U32 R10, RZ, RZ, UR6 ;  /* 0x00000006ff0a7e24 */ /* 0x000fe4000f8e00ff */
[----:B------:R-:W-:Y:S02]  /*1970*/  IMAD.U32 R6, RZ, RZ, UR4 ;  /* 0x00000004ff067e24 */ /* 0x000fe4000f8e00ff */
[----:B------:R-:W-:-:S02]  /*1980*/  IMAD.U32 R7, RZ, RZ, UR5 ;  /* 0x00000005ff077e24 */ /* 0x000fc4000f8e00ff */
[----:B------:R-:W-:Y:S02]  /*1990*/  IMAD.U32 R11, RZ, RZ, UR7 ;  /* 0x00000007ff0b7e24 */ /* 0x000fe4000f8e00ff */
[----:B------:R-:W-:Y:S02]  /*19a0*/  IMAD.MOV.U32 R8, RZ, RZ, 0x1e1 ;  /* 0x000001e1ff087424 */ /* 0x000fe400078e00ff */
[----:B0-----:R-:W-:Y:S02]  /*19b0*/  IMAD.MOV.U32 R12, RZ, RZ, 0x1 ;  /* 0x00000001ff0c7424 */ /* 0x001fe400078e00ff */
[----:B--2---:R-:W-:-:S07]  /*19c0*/  IMAD.MOV.U32 R13, RZ, RZ, RZ ;  /* 0x000000ffff0d7224 */ /* 0x004fce00078e00ff */
[----:B------:R-:W-:-:S07]  /*19d0*/  LEPC R20, `(.L_x_21) ;  /* 0x000000001014794e */ /* 0x000fce0000000000 */
[----:B-1-3-5:R-:W-:Y:S05]  /*19e0*/  CALL.ABS.NOINC R14 ;  /* 0x000000000e007343 */ /* 0x02afea0003c00000 */
.L_x_21:
[----:B------:R-:W-:-:S13]  /*19f0*/  ISETP.NE.AND P0, PT, R102, 0x3, PT ;  /* 0x000000036600780c */ /* 0x000fda0003f05270 */
[----:B------:R-:W-:Y:S05]  /*1a00*/  @!P0 BRA `(.L_x_22) ;  /* 0x0000000000048947 */ /* 0x000fea0003800000 */
[----:B------:R-:W-:Y:S01]  /*1a10*/  BPT.TRAP 0x1 ;  /* 0x000000040000795c */ /* 0x000fe20000300000 */
.L_x_22:
[----:B-1----:R-:W-:Y:S02]  /*1a20*/  IMAD.U32 R3, RZ, RZ, UR38 ;  /* 0x00000026ff037e24 */ /* 0x002fe4000f8e00ff */
[----:B------:R-:W-:-:S03]  /*1a30*/  IMAD.U32 R0, RZ, RZ, UR39 ;  /* 0x00000027ff007e24 */ /* 0x000fc6000f8e00ff */
[----:B------:R-:W-:Y:S02]  /*1a40*/  LEA R3, R3, UR41, 0x3 ;  /* 0x0000002903037c11 */ /* 0x000fe4000f8e18ff */
[----:B------:R-:W-:-:S04]  /*1a50*/  SHF.L.U32 R0, R0, 0x1f, RZ ;  /* 0x0000001f00007819 */ /* 0x000fc800000006ff */
[----:B------:R1:W2:Y:S01]  /*1a60*/  SYNCS.PHASECHK.TRANS64.TRYWAIT P1, [R3+URZ], R0 ;  /* 0x00000000030075a7 */ /* 0x0002a2000802017f */
[----:B------:R-:W-:Y:S05]  /*1a70*/  @!P0 BRA `(.L_x_23) ;  /* 0x0000000000048947 */ /* 0x000fea0003800000 */
[----:B------:R-:W-:Y:S01]  /*1a80*/  BPT.TRAP 0x1 ;  /* 0x000000040000795c */ /* 0x000fe20000300000 */
.L_x_23:
[----:B--2---:R-:W-:Y:S05]  /*1a90*/  @P1 BRA `(.L_x_24) ;  /* 0x0000000000081947 */ /* 0x004fea0003800000 */
[----:B------:R-:W2:Y:S02]  /*1aa0*/  SYNCS.PHASECHK.TRANS64.TRYWAIT P1, [R3+URZ], R0 ;  /* 0x00000000030075a7 */ /* 0x000ea4000802017f */
[----:B--2---:R-:W-:Y:S05]  /*1ab0*/  @!P1 BRA `(.L_x_25) ;  /* 0x0000006400d49947 */ /* 0x004fea0003800000 */
.L_x_24:
[----:B------:R-:W-:Y:S05]  /*1ac0*/  WARPSYNC.ALL ;  /* 0x0000000000007948 */ /* 0x000fea0003800000 */
[----:B------:R-:W-:Y:S01]  /*1ad0*/  ULEA UR4, UR38, UR44, 0x8 ;  /* 0x0000002c26047291 */ /* 0x000fe2000f8e403f */
[----:B------:R-:W-:Y:S01]  /*1ae0*/  WARPGROUP.ARRIVE ;  /* 0x00000000000079c5 */ /* 0x000fe20000000000 */
[----:B------:R-:W-:Y:S01]  /*1af0*/  ULEA UR6, UR38, UR45, 0x9 ;  /* 0x0000002d26067291 */ /* 0x000fe2000f8e483f */
[----:B-12---:R-:W-:Y:S01]  /*1b00*/  IMAD.U32 R0, RZ, RZ, UR43 ;  /* 0x0000002bff007e24 */ /* 0x006fe2000f8e00ff */
[----:B------:R-:W-:Y:S01]  /*1b10*/  UMOV UR5, 0x80000020 ;  /* 0x8000002000057882 */ /* 0x000fe20000000000 */
[----:B------:R-:W-:-:S03]  /*1b20*/  UMOV UR7, 0x80000020 ;  /* 0x8000002000077882 */ /* 0x000fc60000000000 */
[----:B------:R-:W-:-:S03]  /*1b30*/  ISETP.GE.AND P1, PT, R0, 0x1, PT ;  /* 0x000000010000780c */ /* 0x000fc60003f26270 */
[----:B------:R-:W-:Y:S01]  /*1b40*/  HGMMA.64x128x16.F32.BF16 R24, gdesc[UR4], RZ, !UPT, gsb0 ;  /* 0x01e00000041879f0 */ /* 0x000fe2000c0018ff */
[----:B------:R-:W-:Y:S02]  /*1b50*/  UIADD3 UR4, UR4, 0x2, URZ ;  /* 0x0000000204047890 */ /* 0x000fe4000fffe03f */
[----:B------:R-:W-:Y:S01]  /*1b60*/  UIADD3 UR6, UR6, 0x2, URZ ;  /* 0x0000000206067890 */ /* 0x000fe2000fffe03f */
[----:B------:R-:W-:Y:S01]  /*1b70*/  UMOV UR5, 0x80000020 ;  /* 0x8000002000057882 */ /* 0x000fe20000000000 */
[----:B------:R-:W-:Y:S01]  /*1b80*/  UMOV UR7, 0x80000020 ;  /* 0x8000002000077882 */ /* 0x000fe20000000000 */
[----:B------:R-:W-:Y:S02]  /*1b90*/  WARPGROUP.DEPBAR.LE gsb0, 0x0 ;  /* 0x00008000000079c5 */ /* 0x000fe40000010000 */
[----:B------:R-:W-:-:S06]  /*1ba0*/  WARPGROUP.ARRIVE ;  /* 0x00000000000079c5 */ /* 0x000fcc0000000000 */
[----:B------:R-:W-:Y:S03]  /*1bb0*/  HGMMA.64x128x16.F32.BF16 R24, gdesc[UR4], R24, gsb0 ;  /* 0x01e00000041879f0 */ /* 0x000fe60008001818 */
[----:B------:R-:W-:Y:S02]  /*1bc0*/  WARPGROUP.DEPBAR.LE gsb0, 0x0 ;  /* 0x00008000000079c5 */ /* 0x000fe40000010000 */
[----:B------:R-:W-:Y:S05]  /*1bd0*/  @!P1 BRA `(.L_x_26) ;  /* 0x0000000000d49947 */ /* 0x000fea0003800000 */
[----:B------:R-:W-:Y:S01]  /*1be0*/  UIADD3 UR4, UR38, 0x1, URZ ;  /* 0x0000000126047890 */ /* 0x000fe2000fffe03f */
[----:B------:R-:W-:Y:S02]  /*1bf0*/  IMAD.U32 R0, RZ, RZ, UR43 ;  /* 0x0000002bff007e24 */ /* 0x000fe4000f8e00ff */
[----:B------:R-:W-:Y:S01]  /*1c00*/  IMAD.U32 R3, RZ, RZ, UR38 ;  /* 0x00000026ff037e24 */ /* 0x000fe2000f8e00ff */
[----:B------:R-:W-:-:S04]  /*1c10*/  UISETP.NE.AND UP0, UPT, UR4, 0x12, UPT ;  /* 0x000000120400788c */ /* 0x000fc8000bf05270 */
[----:B------:R-:W-:Y:S02]  /*1c20*/  USEL UR5, URZ, 0x1, UP0 ;  /* 0x000000013f057887 */ /* 0x000fe40008000000 */
[----:B------:R-:W-:Y:S02]  /*1c30*/  USEL UR8, UR4, URZ, UP0 ;  /* 0x0000003f04087287 */ /* 0x000fe40008000000 */
[----:B------:R-:W-:-:S06]  /*1c40*/  ULOP3.LUT UR5, UR39, UR5, URZ, 0x3c, !UPT ;  /* 0x0000000527057292 */ /* 0x000fcc000f8e3c3f */
[----:B------:R-:W-:-:S07]  /*1c50*/  IMAD.U32 R6, RZ, RZ, UR5 ;  /* 0x00000005ff067e24 */ /* 0x000fce000f8e00ff */
.L_x_33:
[----:B------:R-:W-:Y:S05]  /*1c60*/  @!P0 BRA `(.L_x_27) ;  /* 0x0000000000048947 */ /* 0x000fea0003800000 */
[----:B------:R-:W-:Y:S01]  /*1c70*/  BPT.TRAP 0x1 ;  /* 0x000000040000795c */ /* 0x000fe20000300000 */
.L_x_27:
[----:B------:R-:W-:Y:S01]  /*1c80*/  ULEA UR4, UR8, UR41, 0x3 ;  /* 0x0000002908047291 */ /* 0x000fe2000f8e183f */
[----:B------:R-:W-:-:S08]  /*1c90*/  SHF.L.U32 R4, R6, 0x1f, RZ ;  /* 0x0000001f06047819 */ /* 0x000fd000000006ff */
[----:B------:R1:W2:Y:S01]  /*1ca0*/  SYNCS.PHASECHK.TRANS64.TRYWAIT P1, [UR4], R4 ;  /* 0x00000004ff0075a7 */ /* 0x0002a20008020144 */
[----:B------:R-:W-:Y:S05]  /*1cb0*/  @!P0 BRA `(.L_x_28) ;  /* 0x0000000000048947 */ /* 0x000fea0003800000 */
[----:B------:R-:W-:Y:S01]  /*1cc0*/  BPT.TRAP 0x1 ;  /* 0x000000040000795c */ /* 0x000fe20000300000 */
.L_x_28:
[----:B--2---:R-:W-:Y:S05]  /*1cd0*/  @P1 BRA `(.L_x_29) ;  /* 0x0000000000081947 */ /* 0x004fea0003800000 */
[----:B------:R-:W2:Y:S02]  /*1ce0*/  SYNCS.PHASECHK.TRANS64.TRYWAIT P1, [UR4], R4 ;  /* 0x00000004ff0075a7 */ /* 0x000ea40008020144 */
[----:B--2---:R-:W-:Y:S05]  /*1cf0*/  @!P1 BRA `(.L_x_30) ;  /* 0x0000006400589947 */ /* 0x004fea0003800000 */
.L_x_29:
[----:B------:R-:W-:Y:S01]  /*1d00*/  ULEA UR4, UR8, UR44, 0x8 ;  /* 0x0000002c08047291 */ /* 0x000fe2000f8e403f */
[----:B------:R-:W-:Y:S01]  /*1d10*/  WARPGROUP.ARRIVE ;  /* 0x00000000000079c5 */ /* 0x000fe20000000000 */
[----:B------:R-:W-:Y:S01]  /*1d20*/  ULEA UR6, UR8, UR45, 0x9 ;  /* 0x0000002d08067291 */ /* 0x000fe2000f8e483f */
[----:B------:R-:W-:Y:S01]  /*1d30*/  UMOV UR5, 0x80000020 ;  /* 0x8000002000057882 */ /* 0x000fe20000000000 */
[----:B------:R-:W-:-:S07]  /*1d40*/  UMOV UR7, 0x80000020 ;  /* 0x8000002000077882 */ /* 0x000fce0000000000 */
[----:B------:R-:W-:Y:S01]  /*1d50*/  HGMMA.64x128x16.F32.BF16 R24, gdesc[UR4], R24, gsb0 ;  /* 0x01e00000041879f0 */ /* 0x000fe20008001818 */
        /* <DEDUP_REMOVED lines=9> */
[----:B------:R-:W-:Y:S01]  /*1df0*/  BPT.TRAP 0x1 ;  /* 0x000000040000795c */ /* 0x000fe20000300000 */
.L_x_31:
[----:B------:R-:W-:-:S13]  /*1e00*/  ISETP.NE.AND P1, PT, R99, RZ, PT ;  /* 0x000000ff6300720c */ /* 0x000fda0003f25270 */
[----:B-12---:R-:W-:-:S05]  /*1e10*/  @P1 LEA R4, R3, UR41, 0x3 ;  /* 0x0000002903041c11 */ /* 0x006fca000f8e18ff */
[----:B------:R-:W-:-:S05]  /*1e20*/  @P1 VIADD R5, R4, 0x90 ;  /* 0x0000009004051836 */ /* 0x000fca0000000000 */
[----:B------:R-:W-:-:S04]  /*1e30*/  @P1 PRMT R5, R88, 0x654, R5 ;  /* 0x0000065458051816 */ /* 0x000fc80000000005 */
[----:B------:R1:W-:Y:S01]  /*1e40*/  @P1 SYNCS.ARRIVE.TRANS64.RED.A1T0 RZ, [R5+URZ], RZ ;  /* 0x000000ff05ff19a7 */ /* 0x0003e2000810043f */
[----:B------:R-:W-:-:S13]  /*1e50*/  ISETP.GT.U32.AND P1, PT, R16, 0x1, PT ;  /* 0x000000011000780c */ /* 0x000fda0003f24070 */
[----:B-1----:R-:W-:Y:S05]  /*1e60*/  @P1 BRA `(.L_x_32) ;  /* 0x0000000000041947 */ /* 0x002fea0003800000 */
[----:B------:R-:W-:Y:S01]  /*1e70*/  BPT.TRAP 0x1 ;  /* 0x000000040000795c */ /* 0x000fe20000300000 */
.L_x_32:
[----:B------:R-:W-:Y:S01]  /*1e80*/  UIADD3 UR8, UR8, 0x1, URZ ;  /* 0x0000000108087890 */ /* 0x000fe2000fffe03f */
[C---:B------:R-:W-:Y:S01]  /*1e90*/  ISETP.GT.AND P2, PT, R0.reuse, 0x1, PT ;  /* 0x000000010000780c */ /* 0x040fe20003f44270 */
[----:B------:R-:W-:Y:S02]  /*1ea0*/  VIADD R3, R3, 0x1 ;  /* 0x0000000103037836 */ /* 0x000fe40000000000 */
[----:B------:R-:W-:Y:S01]  /*1eb0*/  UISETP.NE.AND UP0, UPT, UR8, 0x12, UPT ;  /* 0x000000120800788c */ /* 0x000fe2000bf05270 */
[----:B------:R-:W-:Y:S02]  /*1ec0*/  VIADD R0, R0, 0xffffffff ;  /* 0xffffffff00007836 */ /* 0x000fe40000000000 */
[C---:B------:R-:W-:Y:S01]  /*1ed0*/  ISETP.NE.AND P1, PT, R3.reuse, 0x12, PT ;  /* 0x000000120300780c */ /* 0x040fe20003f25270 */
[----:B------:R-:W-:Y:S02]  /*1ee0*/  USEL UR4, URZ, 0x1, UP0 ;  /* 0x000000013f047887 */ /* 0x000fe40008000000 */
[----:B------:R-:W-:Y:S01]  /*1ef0*/  USEL UR8, UR8, URZ, UP0 ;  /* 0x0000003f08087287 */ /* 0x000fe20008000000 */
[----:B------:R-:W-:-:S03]  /*1f00*/  SEL R3, R3, RZ, P1 ;  /* 0x000000ff03037207 */ /* 0x000fc60000800000 */
[----:B------:R-:W-:Y:S01]  /*1f10*/  LOP3.LUT R6, R6, UR4, RZ, 0x3c, !PT ;  /* 0x0000000406067c12 */ /* 0x000fe2000f8e3cff */
[----:B------:R-:W-:Y:S07]  /*1f20*/  @P2 BRA `(.L_x_33) ;  /* 0xfffffffc004c2947 */ /* 0x000fee000383ffff */
.L_x_26:
[----:B------:R-:W1:Y:S01]  /*1f30*/  LDC R0, c[0x0][0x28c] ;  /* 0x0000a300ff007b82 */ /* 0x000e620000000800 */
[----:B------:R2:W-:Y:S01]  /*1f40*/  SYNCS.ARRIVE.TRANS64.A1T0 RZ, [R95+UR47], RZ ;  /* 0x000000ff5fff79a7 */ /* 0x0005e2000810002f */
[----:B-1----:R-:W-:-:S13]  /*1f50*/  ISETP.GE.AND P1, PT, R0, 0x1, PT ;  /* 0x000000010000780c */ /* 0x002fda0003f26270 */
[----:B--2---:R-:W-:Y:S05]  /*1f60*/  @!P1 BRA `(.L_x_34) ;  /* 0x0000000000449947 */ /* 0x004fea0003800000 */
[----:B------:R-:W-:Y:S05]  /*1f70*/  @!P0 BRA `(.L_x_35) ;  /* 0x0000000000048947 */ /* 0x000fea0003800000 */
[----:B------:R-:W-:Y:S01]  /*1f80*/  BPT.TRAP 0x1 ;  /* 0x000000040000795c */ /* 0x000fe20000300000 */
.L_x_35:
[----:B------:R-:W-:-:S13]  /*1f90*/  ISETP.NE.AND P0, PT, R99, RZ, PT ;  /* 0x000000ff6300720c */ /* 0x000fda0003f05270 */
[----:B------:R-:W-:-:S05]  /*1fa0*/  VOTEU.ANY UP0, P0 ;  /* 0x00000000003f7886 */ /* 0x000fca0000000100 */
[----:B------:R-:W-:-:S06]  /*1fb0*/  @UP0 UIADD3 UR4, UR43, UR38, URZ ;  /* 0x000000262b040290 */ /* 0x000fcc000fffe03f */
[----:B------:R-:W-:Y:S02]  /*1fc0*/  IMAD.U32 R4, RZ, RZ, UR4 ;  /* 0x00000004ff047e24 */ /* 0x000fe4000f8e00ff */
[----:B------:R-:W-:Y:S02]  /*1fd0*/  IMAD.U32 R3, RZ, RZ, UR4 ;  /* 0x00000004ff037e24 */ /* 0x000fe4000f8e00ff */
[----:B------:R-:W-:-:S05]  /*1fe0*/  @P0 IMAD.WIDE.U32 R4, R4, 0x38e38e39, RZ ;  /* 0x38e38e3904040825 */ /* 0x000fca00078e00ff */
[----:B------:R-:W-:-:S05]  /*1ff0*/  @P0 SHF.R.U32.HI R0, RZ, 0x2, R5 ;  /* 0x00000002ff000819 */ /* 0x000fca0000011605 */
[----:B------:R-:W-:-:S05]  /*2000*/  @P0 IMAD R0, R0, -0x12, R3 ;  /* 0xffffffee00000824 */ /* 0x000fca00078e0203 */
[----:B------:R-:W-:-:S05]  /*2010*/  @P0 LEA R0, R0, UR41, 0x3 ;  /* 0x0000002900000c11 */ /* 0x000fca000f8e18ff */
[----:B------:R-:W-:-:S05]  /*2020*/  @P0 VIADD R3, R0, 0x90 ;  /* 0x0000009000030836 */ /* 0x000fca0000000000 */
[----:B------:R-:W-:-:S04]  /*2030*/  @P0 PRMT R3, R88, 0x654, R3 ;  /* 0x0000065458030816 */ /* 0x000fc80000000003 */
[----:B------:R1:W-:Y:S01]  /*2040*/  @P0 SYNCS.ARRIVE.TRANS64.RED.A1T0 RZ, [R3+URZ], RZ ;  /* 0x000000ff03ff09a7 */ /* 0x0003e2000810043f */
[----:B------:R-:W-:-:S13]  /*2050*/  ISETP.GT.U32.AND P0, PT, R16, 0x1, PT ;  /* 0x000000011000780c */ /* 0x000fda0003f04070 */
[----:B-1----:R-:W-:Y:S05]  /*2060*/  @P0 BRA `(.L_x_34) ;  /* 0x0000000000040947 */ /* 0x002fea0003800000 */
[----:B------:R-:W-:Y:S01]  /*2070*/  BPT.TRAP 0x1 ;  /* 0x000000040000795c */ /* 0x000fe20000300000 */
.L_x_34:
[----:B------:R-:W-:Y:S01]  /*2080*/  SHF.L.U32 R3, R103, 0x1f, RZ ;  /* 0x0000001f67037819 */ /* 0x000fe200000006ff */
[----:B------:R-:W-:Y:S01]  /*2090*/  UIADD3 UR38, UR46, UR38, URZ ;  /* 0x000000262e267290 */ /* 0x000fe2000fffe03f */
[----:B------:R-:W1:Y:S01]  /*20a0*/  LDC R0, c[0x0][0x288] ;  /* 0x0000a200ff007b82 */ /* 0x000e620000000800 */
[----:B------:R-:W-:Y:S01]  /*20b0*/  UISETP.GE.U32.AND UP1, UPT, UR46, 0x12, UPT ;  /* 0x000000122e00788c */ /* 0x000fe2000bf26070 */
[----:B------:R-:W-:Y:S01]  /*20c0*/  IMAD.SHL.U32 R10, R91, 0x2, RZ ;  /* 0x000000025b0a7824 */ /* 0x000fe200078e00ff */
[----:B------:R-:W-:Y:S02]  /*20d0*/  UISETP.GT.U32.AND UP0, UPT, UR38, 0x11, UPT ;  /* 0x000000112600788c */ /* 0x000fe4000bf04070 */
[----:B------:R-:W-:Y:S02]  /*20e0*/  UIMAD.WIDE.U32 UR4, UR38, 0x38e38e39, URZ ;  /* 0x38e38e39260478a5 */ /* 0x000fe4000f8e003f */
[----:B------:R-:W-:Y:S01]  /*20f0*/  UISETP.LT.U32.AND UP0, UPT, UR46, 0x12, UP0 ;  /* 0x000000122e00788c */ /* 0x000fe20008701070 */
[----:B------:R-:W2:Y:S01]  /*2100*/  SYNCS.PHASECHK.TRANS64.TRYWAIT P0, [R94+UR42+0x10], R3 ;  /* 0x000010035e0075a7 */ /* 0x000ea2000800016a */
[----:B------:R-:W-:Y:S01]  /*2110*/  USHF.R.U32.HI UR4, URZ, 0x2, UR5 ;  /* 0x000000023f047899 */ /* 0x000fe20008011605 */
[----:B------:R-:W-:Y:S01]  /*2120*/  SHF.R.S32.HI R11, RZ, 0x1f, R10 ;  /* 0x0000001fff0b7819 */ /* 0x000fe2000001140a */
[----:B------:R-:W-:-:S02]  /*2130*/  USEL UR6, URZ, 0x1, !UP0 ;  /* 0x000000013f067887 */ /* 0x000fc4000c000000 */
[----:B------:R-:W-:Y:S02]  /*2140*/  UIMAD UR38, UR4, -0x12, UR38 ;  /* 0xffffffee042678a4 */ /* 0x000fe4000f8e0226 */
[----:B------:R-:W-:-:S04]  /*2150*/  ULOP3.LUT UR39, UR39, UR6, URZ, 0x3c, !UPT ;  /* 0x0000000627277292 */ /* 0x000fc8000f8e3c3f */
[----:B------:R-:W-:Y:S01]  /*2160*/  @UP1 ULOP3.LUT UR39, UR39, 0x1, UR4, 0x78, !UPT ;  /* 0x0000000127271892 */ /* 0x000fe2000f8e7804 */
[----:B-12---:R-:W-:Y:S11]  /*2170*/  @!P0 BRA `(.L_x_36) ;  /* 0x0000006000508947 */ /* 0x006ff60003800000 */
.L_x_204:
[----:B------:R-:W-:Y:S01]  /*2180*/  IMAD.SHL.U32 R9, R19, 0x40, RZ ;  /* 0x0000004013097824 */ /* 0x000fe200078e00ff */
[----:B------:R-:W-:Y:S01]  /*2190*/  ULDC UR6, c[0x0][0x284] ;  /* 0x0000a10000067ab9 */ /* 0x000fe20000000800 */
[----:B------:R-:W-:Y:S01]  /*21a0*/  IMAD.SHL.U32 R20, R22, 0x80, RZ ;  /* 0x0000008016147824 */ /* 0x000fe200078e00ff */
[----:B0-----:R-:W-:Y:S01]  /*21b0*/  SHF.R.S32.HI R13, RZ, 0x1f, R2 ;  /* 0x0000001fff0d7819 */ /* 0x001fe20000011402 */
[----:B------:R-:W-:Y:S01]  /*21c0*/  ULDC.64 UR4, c[0x0][0x5d0] ;  /* 0x0001740000047ab9 */ /* 0x000fe20000000a00 */
[----:B------:R-:W-:Y:S01]  /*21d0*/  ISETP.GE.AND P0, PT, R9, UR6, PT ;  /* 0x0000000609007c0c */ /* 0x000fe2000bf06270 */
[----:B------:R-:W-:Y:S01]  /*21e0*/  IMAD.WIDE.U32 R4, R2, UR4, R10 ;  /* 0x0000000402047c25 */ /* 0x000fe2000f8e000a */
[----:B------:R-:W-:Y:S02]  /*21f0*/  SHF.R.S32.HI R21, RZ, 0x1f, R20 ;  /* 0x0000001fff157819 */ /* 0x000fe40000011414 */
[C---:B------:R-:W-:Y:S01]  /*2200*/  ISETP.GE.OR P0, PT, R20.reuse, R0, P0 ;  /* 0x000000001400720c */ /* 0x040fe20000706670 */
[----:B-1----:R-:W-:Y:S01]  /*2210*/  IMAD R3, R13, UR4, RZ ;  /* 0x000000040d037c24 */ /* 0x002fe2000f8e02ff */
[----:B------:R-:W-:-:S03]  /*2220*/  IADD3 R4, P1, R20, R4, RZ ;  /* 0x0000000414047210 */ /* 0x000fc60007f3e0ff */
[----:B------:R-:W-:-:S05]  /*2230*/  IMAD R3, R2, UR5, R3 ;  /* 0x0000000502037c24 */ /* 0x000fca000f8e0203 */
[----:B------:R-:W-:-:S03]  /*2240*/  IADD3.X R5, R21, R5, R3, P1, !PT ;  /* 0x0000000515057210 */ /* 0x000fc60000ffe403 */
[----:B------:R-:W-:Y:S05]  /*2250*/  @P0 BRA `(.L_x_37) ;  /* 0x00000040001c0947 */ /* 0x000fea0003800000 */
[----:B------:R-:W0:Y:S01]  /*2260*/  LDC.64 R6, c[0x0][0x5c8] ;  /* 0x00017200ff067b82 */ /* 0x000e220000000a00 */
[----:B-----5:R-:W-:Y:S01]  /*2270*/  FSETP.NEU.AND P1, PT, R90, RZ, PT ;  /* 0x000000ff5a00720b */ /* 0x020fe20003f2d000 */
[----:B------:R-:W-:Y:S01]  /*2280*/  IMAD R3, R91, -0x2, R0 ;  /* 0xfffffffe5b037824 */ /* 0x000fe200078e0200 */
[----:B------:R-:W-:Y:S01]  /*2290*/  BSSY B0, `(.L_x_37) ;  /* 0x0000403000007945 */ /* 0x000fe20003800000 */
[----:B------:R-:W-:-:S04]  /*22a0*/  IMAD.WIDE R104, R19, 0x40, R92 ;  /* 0x0000004013687825 */ /* 0x000fc800078e025c */
[----:B------:R-:W-:Y:S02]  /*22b0*/  IMAD.IADD R3, R3, 0x1, -R20 ;  /* 0x0000000103037824 */ /* 0x000fe400078e0a14 */
[----:B------:R-:W-:-:S03]  /*22c0*/  IMAD.IADD R0, R98, 0x1, -R9 ;  /* 0x0000000162007824 */ /* 0x000fc600078e0a09 */
[----:B------:R-:W-:-:S04]  /*22d0*/  ISETP.GT.AND P0, PT, R3, RZ, PT ;  /* 0x000000ff0300720c */ /* 0x000fc80003f04270 */
[----:B------:R-:W-:Y:S01]  /*22e0*/  ISETP.GT.AND P3, PT, R0, RZ, P0 ;  /* 0x000000ff0000720c */ /* 0x000fe20000764270 */
[-C--:B0-----:R-:W-:Y:S02]  /*22f0*/  IMAD R8, R105, R6.reuse, RZ ;  /* 0x0000000669087224 */ /* 0x081fe400078e02ff */
[----:B------:R-:W-:-:S04]  /*2300*/  IMAD.WIDE.U32 R106, R104, R6, R4 ;  /* 0x00000006686a7225 */ /* 0x000fc800078e0004 */
[----:B------:R-:W-:-:S04]  /*2310*/  IMAD R5, R104, R7, R8 ;  /* 0x0000000768057224 */ /* 0x000fc800078e0208 */
[----:B------:R-:W-:Y:S01]  /*2320*/  IMAD.IADD R115, R107, 0x1, R5 ;  /* 0x000000016b737824 */ /* 0x000fe200078e0205 */
[----:B------:R-:W-:Y:S06]  /*2330*/  @!P1 BRA `(.L_x_38) ;  /* 0x0000002c00289947 */ /* 0x000fec0003800000 */
[----:B------:R-:W0:Y:S01]  /*2340*/  LDC.64 R108, c[0x0][0x5b8] ;  /* 0x00016e00ff6c7b82 */ /* 0x000e220000000a00 */
[----:B------:R-:W-:-:S07]  /*2350*/  ULDC.64 UR4, c[0x0][0x5c0] ;  /* 0x0001700000047ab9 */ /* 0x000fce0000000a00 */
[----:B------:R-:W1:Y:S08]  /*2360*/  LDC.64 R110, c[0x0][0x5b0] ;  /* 0x00016c00ff6e7b82 */ /* 0x000e700000000a00 */
[----:B------:R-:W2:Y:S01]  /*2370*/  LDC.64 R112, c[0x0][0x5a8] ;  /* 0x00016a00ff707b82 */ /* 0x000ea20000000a00 */
[-C--:B0-----:R-:W-:Y:S02]  /*2380*/  IMAD R8, R13, R108.reuse, RZ ;  /* 0x0000006c0d087224 */ /* 0x081fe400078e02ff */
[----:B------:R-:W-:-:S04]  /*2390*/  IMAD.WIDE.U32 R4, R2, R108, R10 ;  /* 0x0000006c02047225 */ /* 0x000fc800078e000a */
[----:B------:R-:W-:Y:S01]  /*23a0*/  IMAD R107, R2, R109, R8 ;  /* 0x0000006d026b7224 */ /* 0x000fe200078e0208 */
[----:B------:R-:W-:Y:S01]  /*23b0*/  IADD3 R12, P1, R20, R4, RZ ;  /* 0x00000004140c7210 */ /* 0x000fe20007f3e0ff */
[----:B-1----:R-:W-:-:S03]  /*23c0*/  IMAD R4, R105, R110, RZ ;  /* 0x0000006e69047224 */ /* 0x002fc600078e02ff */
[----:B------:R-:W-:Y:S01]  /*23d0*/  IADD3.X R13, R21, R5, R107, P1, !PT ;  /* 0x00000005150d7210 */ /* 0x000fe20000ffe46b */
[C---:B------:R-:W-:Y:S02]  /*23e0*/  IMAD R109, R104.reuse, R111, R4 ;  /* 0x0000006f686d7224 */ /* 0x040fe400078e0204 */
[----:B------:R-:W-:-:S04]  /*23f0*/  IMAD.WIDE.U32 R4, R104, R110, R12 ;  /* 0x0000006e68047225 */ /* 0x000fc800078e000c */
[----:B------:R-:W-:Y:S01]  /*2400*/  IMAD.IADD R5, R5, 0x1, R109 ;  /* 0x0000000105057824 */ /* 0x000fe200078e026d */
[----:B--2---:R-:W-:-:S04]  /*2410*/  LEA R14, P1, R4, R112, 0x1 ;  /* 0x00000070040e7211 */ /* 0x004fc800078208ff */
[----:B------:R-:W-:-:S05]  /*2420*/  LEA.HI.X R15, R4, R113, R5, 0x1, P1 ;  /* 0x00000071040f7211 */ /* 0x000fca00008f0c05 */
[----:B------:R0:W2:Y:S01]  /*2430*/  @P3 LDG.E.LTC128B.U16 R19, desc[UR36][R14.64] ;  /* 0x000000240e133981 */ /* 0x0000a2000c1e1520 */
[----:B------:R-:W-:Y:S01]  /*2440*/  IMAD.WIDE.U32 R4, R104, R110, R20 ;  /* 0x0000006e68047225 */ /* 0x000fe200078e0014 */
[----:B------:R-:W-:Y:S02]  /*2450*/  BSSY B1, `(.L_x_39) ;  /* 0x0000014000017945 */ /* 0x000fe40003800000 */
[----:B------:R-:W-:-:S04]  /*2460*/  IADD3 R100, P1, R10, R4, RZ ;  /* 0x000000040a647210 */ /* 0x000fc80007f3e0ff */
[----:B------:R-:W-:Y:S01]  /*2470*/  IADD3.X R101, R11, R109, R5, P1, !PT ;  /* 0x0000006d0b657210 */ /* 0x000fe20000ffe405 */
[----:B0-----:R-:W-:Y:S01]  /*2480*/  IMAD.SHL.U32 R14, R110, 0x8, RZ ;  /* 0x000000086e0e7824 */ /* 0x001fe200078e00ff */
[----:B------:R-:W-:Y:S02]  /*2490*/  LEA R8, P1, R106, UR4, 0x1 ;  /* 0x000000046a087c11 */ /* 0x000fe4000f8208ff */
[----:B------:R-:W-:Y:S01]  /*24a0*/  SHF.L.U64.HI R15, R110, 0x3, R111 ;  /* 0x000000036e0f7819 */ /* 0x000fe2000001026f */
[----:B------:R-:W-:-:S04]  /*24b0*/  IMAD.WIDE.U32 R100, R2, R108, R100 ;  /* 0x0000006c02647225 */ /* 0x000fc800078e0064 */
[----:B------:R-:W-:Y:S01]  /*24c0*/  IMAD.IADD R5, R107, 0x1, R101 ;  /* 0x000000016b057824 */ /* 0x000fe200078e0265 */
[----:B------:R-:W-:-:S04]  /*24d0*/  LEA R4, P4, R100, R112, 0x1 ;  /* 0x0000007064047211 */ /* 0x000fc800078808ff */
[----:B------:R-:W-:Y:S01]  /*24e0*/  LEA.HI.X R5, R100, R113, R5, 0x1, P4 ;  /* 0x0000007164057211 */ /* 0x000fe200020f0c05 */
[----:B--2---:R-:W-:-:S04]  /*24f0*/  IMAD.U32 R9, R19, 0x10000, RZ ;  /* 0x0001000013097824 */ /* 0x004fc800078e00ff */
[----:B------:R-:W-:-:S04]  /*2500*/  FMUL R9, R9, R90 ;  /* 0x0000005a09097220 */ /* 0x000fc80000400000 */
[----:B------:R-:W-:Y:S01]  /*2510*/  FFMA R24, R24, R89, R9 ;  /* 0x0000005918187223 */ /* 0x000fe20000000009 */
[----:B------:R-:W-:Y:S02]  /*2520*/  LEA.HI.X R9, R106, UR5, R115, 0x1, P1 ;  /* 0x000000056a097c11 */ /* 0x000fe400088f0c73 */
[----:B------:R-:W-:Y:S02]  /*2530*/  ISETP.GT.AND P1, PT, R3, 0x1, PT ;  /* 0x000000010300780c */ /* 0x000fe40003f24270 */
[----:B------:R-:W-:Y:S02]  /*2540*/  F2FP.BF16.F32.PACK_AB R24, RZ, R24 ;  /* 0x00000018ff18723e */ /* 0x000fe400000010ff */
[----:B------:R-:W-:-:S03]  /*2550*/  ISETP.GT.AND P2, PT, R0, RZ, P1 ;  /* 0x000000ff0000720c */ /* 0x000fc60000f44270 */
[----:B------:R0:W-:Y:S10]  /*2560*/  @P3 STG.E.U16 desc[UR36][R8.64], R24 ;  /* 0x0000001808003986 */ /* 0x0001f4000c101524 */
[----:B------:R-:W-:Y:S05]  /*2570*/  @!P2 BRA `(.L_x_40) ;  /* 0x000000000004a947 */ /* 0x000fea0003800000 */
[----:B------:R1:W5:Y:S02]  /*2580*/  LDG.E.LTC128B.U16 R19, desc[UR36][R4.64+0x2] ;  /* 0x0000022404137981 */ /* 0x000364000c1e1520 */
.L_x_40:
[----:B------:R-:W-:Y:S05]  /*2590*/  BSYNC B1 ;  /* 0x0000000000017941 */ /* 0x000fea0003800000 */
.L_x_39:
[----:B-----5:R-:W-:Y:S01]  /*25a0*/  IMAD.U32 R101, R19, 0x10000, RZ ;  /* 0x0001000013657824 */ /* 0x020fe200078e00ff */
[----:B------:R-:W-:Y:S01]  /*25b0*/  ISETP.GT.AND P0, PT, R0, 0x8, P0 ;  /* 0x000000080000780c */ /* 0x000fe20000704270 */
[----:B------:R-:W-:-:S04]  /*25c0*/  IMAD.WIDE.U32 R14, R104, R110, R14 ;  /* 0x0000006e680e7225 */ /* 0x000fc800078e000e */
[----:B------:R-:W-:Y:S01]  /*25d0*/  FMUL R22, R101, R90 ;  /* 0x0000005a65167220 */ /* 0x000fe20000400000 */
[----:B------:R-:W-:Y:S01]  /*25e0*/  IMAD.IADD R109, R109, 0x1, R15 ;  /* 0x000000016d6d7824 */ /* 0x000fe200078e020f */
[----:B------:R-:W-:Y:S02]  /*25f0*/  IADD3 R15, P3, R12, R14, RZ ;  /* 0x0000000e0c0f7210 */ /* 0x000fe40007f7e0ff */
[----:B------:R-:W-:-:S03]  /*2600*/  FFMA R22, R25, R89, R22 ;  /* 0x0000005919167223 */ /* 0x000fc60000000016 */
[----:B0-----:R-:W-:Y:S01]  /*2610*/  IMAD.X R24, R109, 0x1, R13, P3 ;  /* 0x000000016d187824 */ /* 0x001fe200018e060d */
[C---:B------:R-:W-:Y:S02]  /*2620*/  LEA R12, P3, R15.reuse, R112, 0x1 ;  /* 0x000000700f0c7211 */ /* 0x040fe400078608ff */
[----:B------:R-:W-:Y:S02]  /*2630*/  F2FP.BF16.F32.PACK_AB R22, RZ, R22 ;  /* 0x00000016ff16723e */ /* 0x000fe400000010ff */
[----:B------:R-:W-:Y:S02]  /*2640*/  LEA.HI.X R13, R15, R113, R24, 0x1, P3 ;  /* 0x000000710f0d7211 */ /* 0x000fe400018f0c18 */
[----:B------:R-:W-:Y:S02]  /*2650*/  PRMT R15, R22, 0x7610, R15 ;  /* 0x00007610160f7816 */ /* 0x000fe4000000000f */
[----:B------:R-:W-:-:S03]  /*2660*/  PRMT R22, R19, 0x7610, R22 ;  /* 0x0000761013167816 */ /* 0x000fc60000000016 */
[----:B------:R0:W-:Y:S04]  /*2670*/  @P2 STG.E.U16 desc[UR36][R8.64+0x2], R15 ;  /* 0x0000020f08002986 */ /* 0x0001e8000c101524 */
[----:B------:R-:W2:Y:S01]  /*2680*/  @P0 LDG.E.LTC128B.U16 R22, desc[UR36][R12.64] ;  /* 0x000000240c160981 */ /* 0x000ea2000c1e1520 */
[----:B------:R-:W-:Y:S01]  /*2690*/  IADD3 R14, P2, P3, R10, R14, R20 ;  /* 0x0000000e0a0e7210 */ /* 0x000fe20007b5e014 */
[----:B------:R-:W-:Y:S01]  /*26a0*/  BSSY B1, `(.L_x_41) ;  /* 0x0000011000017945 */ /* 0x000fe20003800000 */
[----:B------:R-:W-:Y:S02]  /*26b0*/  SHF.L.U64.HI R7, R6, 0x4, R7 ;  /* 0x0000000406077819 */ /* 0x000fe40000010207 */
[----:B------:R-:W-:Y:S02]  /*26c0*/  ISETP.GT.AND P1, PT, R0, 0x8, P1 ;  /* 0x000000080000780c */ /* 0x000fe40000f24270 */
[----:B0-----:R-:W-:-:S02]  /*26d0*/  IADD3.X R15, R11, R109, R21, P2, P3 ;  /* 0x0000006d0b0f7210 */ /* 0x001fc400017e6415 */
[----:B------:R-:W-:Y:S01]  /*26e0*/  LEA R10, P2, R6, R8, 0x4 ;  /* 0x00000008060a7211 */ /* 0x000fe200078420ff */
[----:B------:R-:W-:-:S04]  /*26f0*/  IMAD.WIDE.U32 R14, R2, R108, R14 ;  /* 0x0000006c020e7225 */ /* 0x000fc800078e000e */
[----:B------:R-:W-:Y:S01]  /*2700*/  IMAD.X R11, R7, 0x1, R9, P2 ;  /* 0x00000001070b7824 */ /* 0x000fe200010e0609 */
[----:B------:R-:W-:Y:S01]  /*2710*/  LEA R6, P3, R14, R112, 0x1 ;  /* 0x000000700e067211 */ /* 0x000fe200078608ff */
[----:B------:R-:W-:-:S05]  /*2720*/  IMAD.IADD R2, R107, 0x1, R15 ;  /* 0x000000016b027824 */ /* 0x000fca00078e020f */
[----:B------:R-:W-:Y:S01]  /*2730*/  LEA.HI.X R7, R14, R113, R2, 0x1, P3 ;  /* 0x000000710e077211 */ /* 0x000fe200018f0c02 */
[----:B--2---:R-:W-:-:S04]  /*2740*/  IMAD.U32 R19, R22, 0x10000, RZ ;  /* 0x0001000016137824 */ /* 0x004fc800078e00ff */
[----:B------:R-:W-:-:S04]  /*2750*/  FMUL R19, R19, R90 ;  /* 0x0000005a13137220 */ /* 0x000fc80000400000 */
[----:B------:R-:W-:-:S05]  /*2760*/  FFMA R19, R26, R89, R19 ;  /* 0x000000591a137223 */ /* 0x000fca0000000013 */
[----:B------:R-:W-:-:S05]  /*2770*/  F2FP.BF16.F32.PACK_AB R19, RZ, R19 ;  /* 0x00000013ff13723e */ /* 0x000fca00000010ff */
[----:B------:R0:W-:Y:S01]  /*2780*/  @P0 STG.E.U16 desc[UR36][R10.64], R19 ;  /* 0x000000130a000986 */ /* 0x0001e2000c101524 */
[----:B------:R-:W-:Y:S05]  /*2790*/  @!P1 BRA `(.L_x_42) ;  /* 0x0000000000049947 */ /* 0x000fea0003800000 */
[----:B------:R2:W5:Y:S02]  /*27a0*/  LDG.E.LTC128B.U16 R22, desc[UR36][R6.64+0x2] ;  /* 0x0000022406167981 */ /* 0x000564000c1e1520 */
.L_x_42:
[----:B------:R-:W-:Y:S05]  /*27b0*/  BSYNC B1 ;  /* 0x0000000000017941 */ /* 0x000fea0003800000 */
.L_x_41:
[----:B-----5:R-:W-:Y:S01]  /*27c0*/  IMAD.U32 R13, R22, 0x10000, RZ ;  /* 0x00010000160d7824 */ /* 0x020fe200078e00ff */
[----:B------:R-:W-:Y:S01]  /*27d0*/  ISETP.GT.AND P0, PT, R3, 0x8, PT ;  /* 0x000000080300780c */ /* 0x000fe20003f04270 */
[----:B------:R-:W-:Y:S02]  /*27e0*/  BSSY B1, `(.L_x_43) ;  /* 0x0000008000017945 */ /* 0x000fe40003800000 */
[----:B------:R-:W-:Y:S01]  /*27f0*/  FMUL R2, R13, R90 ;  /* 0x0000005a0d027220 */ /* 0x000fe20000400000 */
[----:B------:R-:W-:-:S03]  /*2800*/  ISETP.GT.AND P2, PT, R0, RZ, P0 ;  /* 0x000000ff0000720c */ /* 0x000fc60000744270 */
[----:B------:R-:W-:-:S05]  /*2810*/  FFMA R2, R27, R89, R2 ;  /* 0x000000591b027223 */ /* 0x000fca0000000002 */
[----:B------:R-:W-:-:S05]  /*2820*/  F2FP.BF16.F32.PACK_AB R2, RZ, R2 ;  /* 0x00000002ff02723e */ /* 0x000fca00000010ff */
[----:B------:R3:W-:Y:S01]  /*2830*/  @P1 STG.E.U16 desc[UR36][R10.64+0x2], R2 ;  /* 0x000002020a001986 */ /* 0x0007e2000c101524 */
[----:B------:R-:W-:Y:S05]  /*2840*/  @!P2 BRA `(.L_x_44) ;  /* 0x000000000004a947 */ /* 0x000fea0003800000 */
[----:B------:R4:W5:Y:S02]  /*2850*/  LDG.E.LTC128B.U16 R22, desc[UR36][R4.64+0x10] ;  /* 0x0000102404167981 */ /* 0x000964000c1e1520 */
.L_x_44:
[----:B------:R-:W-:Y:S05]  /*2860*/  BSYNC B1 ;  /* 0x0000000000017941 */ /* 0x000fea0003800000 */
.L_x_43:
        /* <DEDUP_REMOVED lines=10> */
.L_x_46:
[----:B------:R-:W-:Y:S05]  /*2910*/  BSYNC B1 ;  /* 0x0000000000017941 */ /* 0x000fea0003800000 */
.L_x_45:
[----:B0----5:R-:W-:Y:S01]  /*2920*/  IMAD.U32 R13, R22, 0x10000, RZ ;  /* 0x00010000160d7824 */ /* 0x021fe200078e00ff */
[----:B------:R-:W-:Y:S01]  /*2930*/  ISETP.GT.AND P0, PT, R0, 0x8, P0 ;  /* 0x000000080000780c */ /* 0x000fe20000704270 */
[----:B------:R-:W-:Y:S02]  /*2940*/  BSSY B1, `(.L_x_47) ;  /* 0x0000007000017945 */ /* 0x000fe40003800000 */
[----:B---3--:R-:W-:-:S04]  /*2950*/  FMUL R2, R13, R90 ;  /* 0x0000005a0d027220 */ /* 0x008fc80000400000 */
[----:B------:R-:W-:-:S05]  /*2960*/  FFMA R2, R29, R89, R2 ;  /* 0x000000591d027223 */ /* 0x000fca0000000002 */
[----:B------:R-:W-:-:S05]  /*2970*/  F2FP.BF16.F32.PACK_AB R2, RZ, R2 ;  /* 0x00000002ff02723e */ /* 0x000fca00000010ff */
[----:B------:R0:W-:Y:S01]  /*2980*/  @P3 STG.E.U16 desc[UR36][R8.64+0x12], R2 ;  /* 0x0000120208003986 */ /* 0x0001e2000c101524 */
[----:B------:R-:W-:Y:S05]  /*2990*/  @!P0 BRA `(.L_x_48) ;  /* 0x0000000000048947 */ /* 0x000fea0003800000 */
[----:B------:R3:W5:Y:S02]  /*29a0*/  LDG.E.LTC128B.U16 R22, desc[UR36][R6.64+0x10] ;  /* 0x0000102406167981 */ /* 0x000764000c1e1520 */
.L_x_48:
[----:B------:R-:W-:Y:S05]  /*29b0*/  BSYNC B1 ;  /* 0x0000000000017941 */ /* 0x000fea0003800000 */
.L_x_47:
[----:B-----5:R-:W-:Y:S01]  /*29c0*/  IMAD.U32 R13, R22, 0x10000, RZ ;  /* 0x00010000160d7824 */ /* 0x020fe200078e00ff */
[----:B------:R-:W-:Y:S01]  /*29d0*/  ISETP.GT.AND P1, PT, R0, 0x8, P1 ;  /* 0x000000080000780c */ /* 0x000fe20000f24270 */
[----:B------:R-:W-:Y:S02]  /*29e0*/  BSSY B1, `(.L_x_49) ;  /* 0x0000007000017945 */ /* 0x000fe40003800000 */
[----:B------:R-:W-:-:S04]  /*29f0*/  FMUL R13, R13, R90 ;  /* 0x0000005a0d0d7220 */ /* 0x000fc80000400000 */
[----:B------:R-:W-:-:S05]  /*2a00*/  FFMA R13, R30, R89, R13 ;  /* 0x000000591e0d7223 */ /* 0x000fca000000000d */
[----:B------:R-:W-:-:S05]  /*2a10*/  F2FP.BF16.F32.PACK_AB R13, RZ, R13 ;  /* 0x0000000dff0d723e */ /* 0x000fca00000010ff */
[----:B------:R0:W-:Y:S01]  /*2a20*/  @P0 STG.E.U16 desc[UR36][R10.64+0x10], R13 ;  /* 0x0000100d0a000986 */ /* 0x0001e2000c101524 */
[----:B------:R-:W-:Y:S05]  /*2a30*/  @!P1 BRA `(.L_x_50) ;  /* 0x0000000000049947 */ /* 0x000fea0003800000 */
[----:B------:R0:W5:Y:S02]  /*2a40*/  LDG.E.LTC128B.U16 R22, desc[UR36][R6.64+0x12] ;  /* 0x0000122406167981 */ /* 0x000164000c1e1520 */
.L_x_50:
[----:B------:R-:W-:Y:S05]  /*2a50*/  BSYNC B1 ;  /* 0x0000000000017941 */ /* 0x000fea0003800000 */
.L_x_49:
[----:B0----5:R-:W-:Y:S01]  /*2a60*/  IMAD.U32 R13, R22, 0x10000, RZ ;  /* 0x00010000160d7824 */ /* 0x021fe200078e00ff */
        /* <DEDUP_REMOVED lines=9> */
.L_x_52:
[----:B------:R-:W-:Y:S05]  /*2b00*/  BSYNC B1 ;  /* 0x0000000000017941 */ /* 0x000fea0003800000 */
.L_x_51:
        /* <DEDUP_REMOVED lines=10> */
.L_x_54:
[----:B------:R-:W-:Y:S05]  /*2bb0*/  BSYNC B1 ;  /* 0x0000000000017941 */ /* 0x000fea0003800000 */
.L_x_53:
[----:B0----5:R-:W-:Y:S01]  /*2bc0*/  IMAD.U32 R13, R22, 0x10000, RZ ;  /* 0x00010000160d7824 */ /* 0x021fe200078e00ff */
        /* <DEDUP_REMOVED lines=8> */
.L_x_56:
[----:B------:R-:W-:Y:S05]  /*2c50*/  BSYNC B1 ;  /* 0x0000000000017941 */ /* 0x000fea0003800000 */
.L_x_55:
        /* <DEDUP_REMOVED lines=9> */
.L_x_58:
[----:B------:R-:W-:Y:S05]  /*2cf0*/  BSYNC B1 ;  /* 0x0000000000017941 */ /* 0x000fea0003800000 */
.L_x_57:
        /* <DEDUP_REMOVED lines=10> */
.L_x_60:
[----:B------:R-:W-:Y:S05]  /*2da0*/  BSYNC B1 ;  /* 0x0000000000017941 */ /* 0x000fea0003800000 */
.L_x_59:
        /* <DEDUP_REMOVED lines=10> */
.L_x_62:
[----:B------:R-:W-:Y:S05]  /*2e50*/  BSYNC B1 ;  /* 0x0000000000017941 */ /* 0x000fea0003800000 */
.L_x_61:
        /* <DEDUP_REMOVED lines=9> */
.L_x_64:
[----:B------:R-:W-:Y:S05]  /*2ef0*/  BSYNC B1 ;  /* 0x0000000000017941 */ /* 0x000fea0003800000 */
.L_x_63:
        /* <DEDUP_REMOVED lines=9> */
.L_x_66:
[----:B------:R-:W-:Y:S05]  /*2f90*/  BSYNC B1 ;  /* 0x0000000000017941 */ /* 0x000fea0003800000 */
.L_x_65:
        /* <DEDUP_REMOVED lines=10> */
.L_x_68:
[----:B------:R-:W-:Y:S05]  /*3040*/  BSYNC B1 ;  /* 0x0000000000017941 */ /* 0x000fea0003800000 */
.L_x_67:
        /* <DEDUP_REMOVED lines=10> */
.L_x_70:
[----:B------:R-:W-:Y:S05]  /*30f0*/  BSYNC B1 ;  /* 0x0000000000017941 */ /* 0x000fea0003800000 */
.L_x_69:
        /* <DEDUP_REMOVED lines=9> */
.L_x_72:
[----:B------:R-:W-:Y:S05]  /*3190*/  BSYNC B1 ;  /* 0x0000000000017941 */ /* 0x000fea0003800000 */
.L_x_71:
        /* <DEDUP_REMOVED lines=9> */
.L_x_74:
[----:B------:R-:W-:Y:S05]  /*3230*/  BSYNC B1 ;  /* 0x0000000000017941 */ /* 0x000fea0003800000 */
.L_x_73:
        /* <DEDUP_REMOVED lines=10> */
.L_x_76:
[----:B------:R-:W-:Y:S05]  /*32e0*/  BSYNC B1 ;  /* 0x0000000000017941 */ /* 0x000fea0003800000 */
.L_x_75:
        /* <DEDUP_REMOVED lines=10> */
.L_x_78:
[----:B------:R-:W-:Y:S05]  /*3390*/  BSYNC B1 ;  /* 0x0000000000017941 */ /* 0x000fea0003800000 */
.L_x_77:
        /* <DEDUP_REMOVED lines=9> */
.L_x_80:
[----:B------:R-:W-:Y:S05]  /*3430*/  BSYNC B1 ;  /* 0x0000000000017941 */ /* 0x000fea0003800000 */
.L_x_79:
        /* <DEDUP_REMOVED lines=9> */
.L_x_82:
[----:B------:R-:W-:Y:S05]  /*34d0*/  BSYNC B1 ;  /* 0x0000000000017941 */ /* 0x000fea0003800000 */
.L_x_81:
        /* <DEDUP_REMOVED lines=10> */
.L_x_84:
[----:B------:R-:W-:Y:S05]  /*3580*/  BSYNC B1 ;  /* 0x0000000000017941 */ /* 0x000fea0003800000 */
.L_x_83:
        /* <DEDUP_REMOVED lines=10> */
.L_x_86:
[----:B------:R-:W-:Y:S05]  /*3630*/  BSYNC B1 ;  /* 0x0000000000017941 */ /* 0x000fea0003800000 */
.L_x_85:
        /* <DEDUP_REMOVED lines=9> */
.L_x_88:
[----:B------:R-:W-:Y:S05]  /*36d0*/  BSYNC B1 ;  /* 0x0000000000017941 */ /* 0x000fea0003800000 */
.L_x_87:
        /* <DEDUP_REMOVED lines=9> */
.L_x_90:
[----:B------:R-:W-:Y:S05]  /*3770*/  BSYNC B1 ;  /* 0x0000000000017941 */ /* 0x000fea0003800000 */
.L_x_89:
        /* <DEDUP_REMOVED lines=10> */
.L_x_92:
[----:B------:R-:W-:Y:S05]  /*3820*/  BSYNC B1 ;  /* 0x0000000000017941 */ /* 0x000fea0003800000 */
.L_x_91:
        /* <DEDUP_REMOVED lines=10> */
.L_x_94:
[----:B------:R-:W-:Y:S05]  /*38d0*/  BSYNC B1 ;  /* 0x0000000000017941 */ /* 0x000fea0003800000 */
.L_x_93:
        /* <DEDUP_REMOVED lines=9> */
.L_x_96:
[----:B------:R-:W-:Y:S05]  /*3970*/  BSYNC B1 ;  /* 0x0000000000017941 */ /* 0x000fea0003800000 */
.L_x_95:
        /* <DEDUP_REMOVED lines=9> */
.L_x_98:
[----:B------:R-:W-:Y:S05]  /*3a10*/  BSYNC B1 ;  /* 0x0000000000017941 */ /* 0x000fea0003800000 */
.L_x_97:
        /* <DEDUP_REMOVED lines=10> */
.L_x_100:
[----:B------:R-:W-:Y:S05]  /*3ac0*/  BSYNC B1 ;  /* 0x0000000000017941 */ /* 0x000fea0003800000 */
.L_x_99:
        /* <DEDUP_REMOVED lines=10> */
.L_x_102:
[----:B------:R-:W-:Y:S05]  /*3b70*/  BSYNC B1 ;  /* 0x0000000000017941 */ /* 0x000fea0003800000 */
.L_x_101:
        /* <DEDUP_REMOVED lines=9> */
.L_x_104:
[----:B------:R-:W-:Y:S05]  /*3c10*/  BSYNC B1 ;  /* 0x0000000000017941 */ /* 0x000fea0003800000 */
.L_x_103:
        /* <DEDUP_REMOVED lines=9> */
.L_x_106:
[----:B------:R-:W-:Y:S05]  /*3cb0*/  BSYNC B1 ;  /* 0x0000000000017941 */ /* 0x000fea0003800000 */
.L_x_105:
        /* <DEDUP_REMOVED lines=10> */
.L_x_108:
[----:B------:R-:W-:Y:S05]  /*3d60*/  BSYNC B1 ;  /* 0x0000000000017941 */ /* 0x000fea0003800000 */
.L_x_107:
        /* <DEDUP_REMOVED lines=10> */
.L_x_110:
[----:B------:R-:W-:Y:S05]  /*3e10*/  BSYNC B1 ;  /* 0x0000000000017941 */ /* 0x000fea0003800000 */
.L_x_109:
        /* <DEDUP_REMOVED lines=9> */
.L_x_112:
[----:B------:R-:W-:Y:S05]  /*3eb0*/  BSYNC B1 ;  /* 0x0000000000017941 */ /* 0x000fea0003800000 */
.L_x_111:
        /* <DEDUP_REMOVED lines=9> */
.L_x_114:
[----:B------:R-:W-:Y:S05]  /*3f50*/  BSYNC B1 ;  /* 0x0000000000017941 */ /* 0x000fea0003800000 */
.L_x_113:
        /* <DEDUP_REMOVED lines=10> */
.L_x_116:
[----:B------:R-:W-:Y:S05]  /*4000*/  BSYNC B1 ;  /* 0x0000000000017941 */ /* 0x000fea0003800000 */
.L_x_115:
        /* <DEDUP_REMOVED lines=10> */
.L_x_118:
[----:B------:R-:W-:Y:S05]  /*40b0*/  BSYNC B1 ;  /* 0x0000000000017941 */ /* 0x000fea0003800000 */
.L_x_117:
        /* <DEDUP_REMOVED lines=9> */
.L_x_120:
[----:B------:R-:W-:Y:S05]  /*4150*/  BSYNC B1 ;  /* 0x0000000000017941 */ /* 0x000fea0003800000 */
.L_x_119:
        /* <DEDUP_REMOVED lines=9> */
.L_x_122:
[----:B------:R-:W-:Y:S05]  /*41f0*/  BSYNC B1 ;  /* 0x0000000000017941 */ /* 0x000fea0003800000 */
.L_x_121:
        /* <DEDUP_REMOVED lines=10> */
.L_x_124:
[----:B------:R-:W-:Y:S05]  /*42a0*/  BSYNC B1 ;  /* 0x0000000000017941 */ /* 0x000fea0003800000 */
.L_x_123:
        /* <DEDUP_REMOVED lines=10> */
.L_x_126:
[----:B------:R-:W-:Y:S05]  /*4350*/  BSYNC B1 ;  /* 0x0000000000017941 */ /* 0x000fea0003800000 */
.L_x_125:
        /* <DEDUP_REMOVED lines=9> */
.L_x_128:
[----:B------:R-:W-:Y:S05]  /*43f0*/  BSYNC B1 ;  /* 0x0000000000017941 */ /* 0x000fea0003800000 */
.L_x_127:
        /* <DEDUP_REMOVED lines=9> */
.L_x_130:
[----:B------:R-:W-:Y:S05]  /*4490*/  BSYNC B1 ;  /* 0x0000000000017941 */ /* 0x000fea0003800000 */
.L_x_129:
        /* <DEDUP_REMOVED lines=10> */
.L_x_132:
[----:B------:R-:W-:Y:S05]  /*4540*/  BSYNC B1 ;  /* 0x0000000000017941 */ /* 0x000fea0003800000 */
.L_x_131:
        /* <DEDUP_REMOVED lines=10> */
.L_x_134:
[----:B------:R-:W-:Y:S05]  /*45f0*/  BSYNC B1 ;  /* 0x0000000000017941 */ /* 0x000fea0003800000 */
.L_x_133:
        /* <DEDUP_REMOVED lines=9> */
.L_x_136:
[----:B------:R-:W-:Y:S05]  /*4690*/  BSYNC B1 ;  /* 0x0000000000017941 */ /* 0x000fea0003800000 */
.L_x_135:
        /* <DEDUP_REMOVED lines=9> */
.L_x_138:
[----:B------:R-:W-:Y:S05]  /*4730*/  BSYNC B1 ;  /* 0x0000000000017941 */ /* 0x000fea0003800000 */
.L_x_137:
        /* <DEDUP_REMOVED lines=10> */
.L_x_140:
[----:B------:R-:W-:Y:S05]  /*47e0*/  BSYNC B1 ;  /* 0x0000000000017941 */ /* 0x000fea0003800000 */
.L_x_139:
        /* <DEDUP_REMOVED lines=10> */
.L_x_142:
[----:B------:R-:W-:Y:S05]  /*4890*/  BSYNC B1 ;  /* 0x0000000000017941 */ /* 0x000fea0003800000 */
.L_x_141:
        /* <DEDUP_REMOVED lines=9> */
.L_x_144:
[----:B------:R-:W-:Y:S05]  /*4930*/  BSYNC B1 ;  /* 0x0000000000017941 */ /* 0x000fea0003800000 */
.L_x_143:
        /* <DEDUP_REMOVED lines=9> */
.L_x_146:
[----:B------:R-:W-:Y:S05]  /*49d0*/  BSYNC B1 ;  /* 0x0000000000017941 */ /* 0x000fea0003800000 */
.L_x_145:
        /* <DEDUP_REMOVED lines=10> */
.L_x_148:
[----:B------:R-:W-:Y:S05]  /*4a80*/  BSYNC B1 ;  /* 0x0000000000017941 */ /* 0x000fea0003800000 */
.L_x_147:
        /* <DEDUP_REMOVED lines=10> */
.L_x_150:
[----:B------:R-:W-:Y:S05]  /*4b30*/  BSYNC B1 ;  /* 0x0000000000017941 */ /* 0x000fea0003800000 */
.L_x_149:
        /* <DEDUP_REMOVED lines=9> */
.L_x_152:
[----:B------:R-:W-:Y:S05]  /*4bd0*/  BSYNC B1 ;  /* 0x0000000000017941 */ /* 0x000fea0003800000 */
.L_x_151:
        /* <DEDUP_REMOVED lines=9> */
.L_x_154:
[----:B------:R-:W-:Y:S05]  /*4c70*/  BSYNC B1 ;  /* 0x0000000000017941 */ /* 0x000fea0003800000 */
.L_x_153:
        /* <DEDUP_REMOVED lines=10> */
.L_x_156:
[----:B------:R-:W-:Y:S05]  /*4d20*/  BSYNC B1 ;  /* 0x0000000000017941 */ /* 0x000fea0003800000 */
.L_x_155:
[----:B-----5:R-:W-:Y:S01]  /*4d30*/  IMAD.U32 R13, R22, 0x10000, RZ ;  /* 0x00010000160d7824 */ /* 0x020fe200078e00ff */
[----:B------:R-:W-:Y:S01]  /*4d40*/  ISETP.GT.AND P1, PT, R3, 0x79, PT ;  /* 0x000000790300780c */ /* 0x000fe20003f24270 */
[----:B0-----:R-:W-:Y:S01]  /*4d50*/  @P2 IMAD.MOV.U32 R2, RZ, RZ, R8 ;  /* 0x000000ffff022224 */ /* 0x001fe200078e0008 */
[----:B------:R-:W-:Y:S01]  /*4d60*/  BSSY B1, `(.L_x_157) ;  /* 0x0000009000017945 */ /* 0x000fe20003800000 */
[----:B------:R-:W-:Y:S01]  /*4d70*/  FMUL R13, R13, R90 ;  /* 0x0000005a0d0d7220 */ /* 0x000fe20000400000 */
[----:B------:R-:W-:Y:S01]  /*4d80*/  @P2 IMAD.MOV.U32 R3, RZ, RZ, R9 ;  /* 0x000000ffff032224 */ /* 0x000fe200078e0009 */
[----:B------:R-:W-:Y:S02]  /*4d90*/  ISETP.GT.AND P3, PT, R0, RZ, P1 ;  /* 0x000000ff0000720c */ /* 0x000fe40000f64270 */
[----:B------:R-:W-:-:S05]  /*4da0*/  FFMA R13, R84, R89, R13 ;  /* 0x00000059540d7223 */ /* 0x000fca000000000d */
[----:B------:R-:W-:-:S05]  /*4db0*/  F2FP.BF16.F32.PACK_AB R13, RZ, R13 ;  /* 0x0000000dff0d723e */ /* 0x000fca00000010ff */
[----:B------:R0:W-:Y:S01]  /*4dc0*/  @P2 STG.E.U16 desc[UR36][R2.64+0xf0], R13 ;  /* 0x0000f00d02002986 */ /* 0x0001e2000c101524 */
[----:B------:R-:W-:Y:S05]  /*4dd0*/  @!P3 BRA `(.L_x_158) ;  /* 0x000000000004b947 */ /* 0x000fea0003800000 */
[----:B------:R0:W5:Y:S02]  /*4de0*/  LDG.E.LTC128B.U16 R22, desc[UR36][R4.64+0xf2] ;  /* 0x0000f22404167981 */ /* 0x000164000c1e1520 */
.L_x_158:
[----:B------:R-:W-:Y:S05]  /*4df0*/  BSYNC B1 ;  /* 0x0000000000017941 */ /* 0x000fea0003800000 */
.L_x_157:
        /* <DEDUP_REMOVED lines=9> */
.L_x_160:
[----:B------:R-:W-:Y:S05]  /*4e90*/  BSYNC B1 ;  /* 0x0000000000017941 */ /* 0x000fea0003800000 */
.L_x_159:
[----:B-----5:R-:W-:Y:S01]  /*4ea0*/  IMAD.U32 R3, R22, 0x10000, RZ ;  /* 0x0001000016037824 */ /* 0x020fe200078e00ff */
[----:B------:R-:W-:Y:S01]  /*4eb0*/  ISETP.GT.AND P1, PT, R0, 0x8, P1 ;  /* 0x000000080000780c */ /* 0x000fe20000f24270 */
[----:B0-----:R-:W-:Y:S01]  /*4ec0*/  @P0 IMAD.MOV.U32 R2, RZ, RZ, R10 ;  /* 0x000000ffff020224 */ /* 0x001fe200078e000a */
[----:B------:R-:W-:Y:S01]  /*4ed0*/  BSSY B1, `(.L_x_161) ;  /* 0x0000009000017945 */ /* 0x000fe20003800000 */
[----:B------:R-:W-:-:S04]  /*4ee0*/  FMUL R3, R3, R90 ;  /* 0x0000005a03037220 */ /* 0x000fc80000400000 */
[----:B------:R-:W-:-:S05]  /*4ef0*/  FFMA R3, R86, R89, R3 ;  /* 0x0000005956037223 */ /* 0x000fca0000000003 */
[----:B------:R-:W-:-:S04]  /*4f00*/  F2FP.BF16.F32.PACK_AB R3, RZ, R3 ;  /* 0x00000003ff03723e */ /* 0x000fc800000010ff */
[----:B-1--4-:R-:W-:Y:S01]  /*4f10*/  PRMT R4, R3, 0x7610, R4 ;  /* 0x0000761003047816 */ /* 0x012fe20000000004 */
[----:B------:R-:W-:-:S05]  /*4f20*/  @P0 IMAD.MOV.U32 R3, RZ, RZ, R11 ;  /* 0x000000ffff030224 */ /* 0x000fca00078e000b */
[----:B------:R0:W-:Y:S01]  /*4f30*/  @P0 STG.E.U16 desc[UR36][R2.64+0xf0], R4 ;  /* 0x0000f00402000986 */ /* 0x0001e2000c101524 */
[----:B------:R-:W-:Y:S05]  /*4f40*/  @!P1 BRA `(.L_x_162) ;  /* 0x0000000000049947 */ /* 0x000fea0003800000 */
[----:B------:R1:W5:Y:S02]  /*4f50*/  LDG.E.LTC128B.U16 R22, desc[UR36][R6.64+0xf2] ;  /* 0x0000f22406167981 */ /* 0x000364000c1e1520 */
.L_x_162:
[----:B------:R-:W-:Y:S05]  /*4f60*/  BSYNC B1 ;  /* 0x0000000000017941 */ /* 0x000fea0003800000 */
.L_x_161:
[----:B------:R-:W-:Y:S05]  /*4f70*/  @!P1 BRA `(.L_x_163) ;  /* 0x0000001000d09947 */ /* 0x000fea0003800000 */
[----:B0----5:R-:W-:-:S04]  /*4f80*/  IMAD.U32 R3, R22, 0x10000, RZ ;  /* 0x0001000016037824 */ /* 0x021fc800078e00ff */
[----:B------:R-:W-:-:S04]  /*4f90*/  FMUL R0, R3, R90 ;  /* 0x0000005a03007220 */ /* 0x000fc80000400000 */
[----:B------:R-:W-:-:S05]  /*4fa0*/  FFMA R0, R87, R89, R0 ;  /* 0x0000005957007223 */ /* 0x000fca0000000000 */
[----:B------:R-:W-:-:S05]  /*4fb0*/  F2FP.BF16.F32.PACK_AB R0, RZ, R0 ;  /* 0x00000000ff00723e */ /* 0x000fca00000010ff */
[----:B------:R4:W-:Y:S01]  /*4fc0*/  STG.E.U16 desc[UR36][R10.64+0xf2], R0 ;  /* 0x0000f2000a007986 */ /* 0x0009e2000c101524 */
[----:B------:R-:W-:Y:S05]  /*4fd0*/  BRA `(.L_x_163) ;  /* 0x0000001000b87947 */ /* 0x000fea0003800000 */
.L_x_38:
[----:B------:R-:W-:Y:S01]  /*4fe0*/  ISETP.GT.AND P2, PT, R3, 0x1, PT ;  /* 0x000000010300780c */ /* 0x000fe20003f44270 */
[----:B------:R-:W-:Y:S01]  /*4ff0*/  ULDC.64 UR4, c[0x0][0x5c0] ;  /* 0x0001700000047ab9 */ /* 0x000fe20000000a00 */
[-C--:B------:R-:W-:Y:S01]  /*5000*/  FMUL R24, R24, R89.reuse ;  /* 0x0000005918187220 */ /* 0x080fe20000400000 */
[-C--:B------:R-:W-:Y:S01]  /*5010*/  FMUL R25, R25, R89.reuse ;  /* 0x0000005919197220 */ /* 0x080fe20000400000 */
[----:B------:R-:W-:Y:S01]  /*5020*/  ISETP.GT.AND P1, PT, R0, RZ, P2 ;  /* 0x000000ff0000720c */ /* 0x000fe20001724270 */
[-C--:B------:R-:W-:Y:S01]  /*5030*/  FMUL R26, R26, R89.reuse ;  /* 0x000000591a1a7220 */ /* 0x080fe20000400000 */
[----:B------:R-:W-:Y:S01]  /*5040*/  LEA R4, P4, R106, UR4, 0x1 ;  /* 0x000000046a047c11 */ /* 0x000fe2000f8808ff */
[-C--:B------:R-:W-:Y:S01]  /*5050*/  FMUL R27, R27, R89.reuse ;  /* 0x000000591b1b7220 */ /* 0x080fe20000400000 */
[----:B------:R-:W-:Y:S01]  /*5060*/  F2FP.BF16.F32.PACK_AB R24, RZ, R24 ;  /* 0x00000018ff18723e */ /* 0x000fe200000010ff */
[-C--:B------:R-:W-:Y:S01]  /*5070*/  FMUL R28, R28, R89.reuse ;  /* 0x000000591c1c7220 */ /* 0x080fe20000400000 */
[----:B------:R-:W-:Y:S01]  /*5080*/  LEA.HI.X R5, R106, UR5, R115, 0x1, P4 ;  /* 0x000000056a057c11 */ /* 0x000fe2000a0f0c73 */
[----:B------:R-:W-:Y:S01]  /*5090*/  FMUL R29, R29, R89 ;  /* 0x000000591d1d7220 */ /* 0x000fe20000400000 */
[----:B------:R-:W-:Y:S01]  /*50a0*/  F2FP.BF16.F32.PACK_AB R25, RZ, R25 ;  /* 0x00000019ff19723e */ /* 0x000fe200000010ff */
[-C--:B------:R-:W-:Y:S01]  /*50b0*/  FMUL R30, R30, R89.reuse ;  /* 0x000000591e1e7220 */ /* 0x080fe20000400000 */
[----:B------:R-:W-:Y:S01]  /*50c0*/  ISETP.GT.AND P2, PT, R0, 0x8, P2 ;  /* 0x000000080000780c */ /* 0x000fe20001744270 */
[----:B------:R-:W-:Y:S01]  /*50d0*/  @P3 STG.E.U16 desc[UR36][R4.64], R24 ;  /* 0x0000001804003986 */ /* 0x000fe2000c101524 */
[C---:B------:R-:W-:Y:S01]  /*50e0*/  SHF.L.U64.HI R7, R6.reuse, 0x4, R7 ;  /* 0x0000000406077819 */ /* 0x040fe20000010207 */
[-C--:B------:R-:W-:Y:S01]  /*50f0*/  FMUL R31, R31, R89.reuse ;  /* 0x000000591f1f7220 */ /* 0x080fe20000400000 */
[----:B------:R-:W-:Y:S01]  /*5100*/  LEA R6, P3, R6, R4, 0x4 ;  /* 0x0000000406067211 */ /* 0x000fe200078620ff */
[----:B------:R-:W-:Y:S01]  /*5110*/  @P1 STG.E.U16 desc[UR36][R4.64+0x2], R25 ;  /* 0x0000021904001986 */ /* 0x000fe2000c101524 */
[----:B------:R-:W-:Y:S01]  /*5120*/  ISETP.GT.AND P1, PT, R0, 0x8, P0 ;  /* 0x000000080000780c */ /* 0x000fe20000724270 */
[----:B------:R-:W-:Y:S01]  /*5130*/  FMUL R32, R32, R89 ;  /* 0x0000005920207220 */ /* 0x000fe20000400000 */
[----:B------:R-:W-:Y:S01]  /*5140*/  F2FP.BF16.F32.PACK_AB R26, RZ, R26 ;  /* 0x0000001aff1a723e */ /* 0x000fe200000010ff */
[----:B------:R-:W-:Y:S01]  /*5150*/  IMAD.X R7, R7, 0x1, R5, P3 ;  /* 0x0000000107077824 */ /* 0x000fe200018e0605 */
[----:B------:R-:W-:Y:S01]  /*5160*/  F2FP.BF16.F32.PACK_AB R27, RZ, R27 ;  /* 0x0000001bff1b723e */ /* 0x000fe200000010ff */
[-C--:B------:R-:W-:Y:S01]  /*5170*/  FMUL R33, R33, R89.reuse ;  /* 0x0000005921217220 */ /* 0x080fe20000400000 */
[----:B------:R-:W-:Y:S01]  /*5180*/  ISETP.GT.AND P0, PT, R3, 0x8, PT ;  /* 0x000000080300780c */ /* 0x000fe20003f04270 */
[-C--:B------:R-:W-:Y:S01]  /*5190*/  FMUL R34, R34, R89.reuse ;  /* 0x0000005922227220 */ /* 0x080fe20000400000 */
[----:B------:R-:W-:Y:S01]  /*51a0*/  F2FP.BF16.F32.PACK_AB R28, RZ, R28 ;  /* 0x0000001cff1c723e */ /* 0x000fe200000010ff */
[-C--:B------:R-:W-:Y:S01]  /*51b0*/  FMUL R35, R35, R89.reuse ;  /* 0x0000005923237220 */ /* 0x080fe20000400000 */
[----:B------:R-:W-:Y:S01]  /*51c0*/  ISETP.GT.AND P4, PT, R0, RZ, P0 ;  /* 0x000000ff0000720c */ /* 0x000fe20000784270 */
[----:B------:R-:W-:Y:S01]  /*51d0*/  FMUL R36, R36, R89 ;  /* 0x0000005924247220 */ /* 0x000fe20000400000 */
[----:B------:R-:W-:Y:S01]  /*51e0*/  F2FP.BF16.F32.PACK_AB R29, RZ, R29 ;  /* 0x0000001dff1d723e */ /* 0x000fe200000010ff */
[----:B------:R-:W-:Y:S01]  /*51f0*/  @P1 STG.E.U16 desc[UR36][R6.64], R26 ;  /* 0x0000001a06001986 */ /* 0x000fe2000c101524 */
[----:B------:R-:W-:Y:S01]  /*5200*/  ISETP.GT.AND P1, PT, R0, 0x8, P0 ;  /* 0x000000080000780c */ /* 0x000fe20000724270 */
[-C--:B------:R-:W-:Y:S01]  /*5210*/  FMUL R37, R37, R89.reuse ;  /* 0x0000005925257220 */ /* 0x080fe20000400000 */
[----:B------:R-:W-:Y:S01]  /*5220*/  F2FP.BF16.F32.PACK_AB R30, RZ, R30 ;  /* 0x0000001eff1e723e */ /* 0x000fe200000010ff */
[----:B------:R-:W-:Y:S01]  /*5230*/  @P2 STG.E.U16 desc[UR36][R6.64+0x2], R27 ;  /* 0x0000021b06002986 */ /* 0x000fe2000c101524 */
[----:B------:R-:W-:Y:S01]  /*5240*/  ISETP.GT.AND P2, PT, R3, 0x9, PT ;  /* 0x000000090300780c */ /* 0x000fe20003f44270 */
[----:B------:R-:W-:Y:S01]  /*5250*/  FMUL R38, R38, R89 ;  /* 0x0000005926267220 */ /* 0x000fe20000400000 */
[----:B------:R-:W-:Y:S01]  /*5260*/  F2FP.BF16.F32.PACK_AB R31, RZ, R31 ;  /* 0x0000001fff1f723e */ /* 0x000fe200000010ff */
[-C--:B------:R-:W-:Y:S01]  /*5270*/  FMUL R39, R39, R89.reuse ;  /* 0x0000005927277220 */ /* 0x080fe20000400000 */
[C---:B------:R-:W-:Y:S01]  /*5280*/  ISETP.GT.AND P3, PT, R0.reuse, RZ, P2 ;  /* 0x000000ff0000720c */ /* 0x040fe20001764270 */
[----:B------:R-:W-:Y:S01]  /*5290*/  @P4 STG.E.U16 desc[UR36][R4.64+0x10], R28 ;  /* 0x0000101c04004986 */ /* 0x000fe2000c101524 */
[----:B------:R-:W-:Y:S01]  /*52a0*/  ISETP.GT.AND P2, PT, R0, 0x8, P2 ;  /* 0x000000080000780c */ /* 0x000fe20001744270 */
        /* <DEDUP_REMOVED lines=8> */
[-C--:B------:R-:W-:Y:S01]  /*5330*/  FMUL R44, R44, R89.reuse ;  /* 0x000000592c2c7220 */ /* 0x080fe20000400000 */
[----:B------:R-:W-:Y:S01]  /*5340*/  F2FP.BF16.F32.PACK_AB R34, RZ, R34 ;  /* 0x00000022ff22723e */ /* 0x000fe200000010ff */
[----:B------:R-:W-:Y:S01]  /*5350*/  @P3 STG.E.U16 desc[UR36][R4.64+0x12], R29 ;  /* 0x0000121d04003986 */ /* 0x000fe2000c101524 */
[----:B------:R-:W-:Y:S01]  /*5360*/  ISETP.GT.AND P3, PT, R3, 0x11, PT ;  /* 0x000000110300780c */ /* 0x000fe20003f64270 */
[----:B------:R-:W-:Y:S01]  /*5370*/  FMUL R45, R45, R89 ;  /* 0x000000592d2d7220 */ /* 0x000fe20000400000 */
[----:B------:R-:W-:Y:S01]  /*5380*/  F2FP.BF16.F32.PACK_AB R35, RZ, R35 ;  /* 0x00000023ff23723e */ /* 0x000fe200000010ff */
[----:B------:R-:W-:Y:S01]  /*5390*/  @P1 STG.E.U16 desc[UR36][R6.64+0x10], R30 ;  /* 0x0000101e06001986 */ /* 0x000fe2000c101524 */
[----:B------:R-:W-:Y:S01]  /*53a0*/  ISETP.GT.AND P1, PT, R0, 0x8, P0 ;  /* 0x000000080000780c */ /* 0x000fe20000724270 */
[-C--:B------:R-:W-:Y:S01]  /*53b0*/  FMUL R46, R46, R89.reuse ;  /* 0x000000592e2e7220 */ /* 0x080fe20000400000 */
[----:B------:R-:W-:Y:S01]  /*53c0*/  ISETP.GT.AND P0, PT, R3, 0x18, PT ;  /* 0x000000180300780c */ /* 0x000fe20003f04270 */
[----:B------:R-:W-:Y:S01]  /*53d0*/  @P2 STG.E.U16 desc[UR36][R6.64+0x12], R31 ;  /* 0x0000121f06002986 */ /* 0x000fe2000c101524 */
[C---:B------:R-:W-:Y:S01]  /*53e0*/  ISETP.GT.AND P2, PT, R0.reuse, RZ, P3 ;  /* 0x000000ff0000720c */ /* 0x040fe20001f44270 */
[-C--:B------:R-:W-:Y:S01]  /*53f0*/  FMUL R47, R47, R89.reuse ;  /* 0x000000592f2f7220 */ /* 0x080fe20000400000 */
[C---:B------:R-:W-:Y:S01]  /*5400*/  ISETP.GT.AND P3, PT, R0.reuse, 0x8, P3 ;  /* 0x000000080000780c */ /* 0x040fe20001f64270 */
[----:B------:R-:W-:Y:S01]  /*5410*/  @P4 STG.E.U16 desc[UR36][R4.64+0x20], R32 ;  /* 0x0000202004004986 */ /* 0x000fe2000c101524 */
[----:B------:R-:W-:Y:S01]  /*5420*/  ISETP.GT.AND P4, PT, R0, RZ, P0 ;  /* 0x000000ff0000720c */ /* 0x000fe20000784270 */
[-C--:B------:R-:W-:Y:S01]  /*5430*/  FMUL R48, R48, R89.reuse ;  /* 0x0000005930307220 */ /* 0x080fe20000400000 */
[----:B------:R-:W-:Y:S01]  /*5440*/  F2FP.BF16.F32.PACK_AB R36, RZ, R36 ;  /* 0x00000024ff24723e */ /* 0x000fe200000010ff */
[----:B------:R-:W-:Y:S01]  /*5450*/  FMUL R49, R49, R89 ;  /* 0x0000005931317220 */ /* 0x000fe20000400000 */
[----:B------:R-:W-:Y:S01]  /*5460*/  F2FP.BF16.F32.PACK_AB R37, RZ, R37 ;  /* 0x00000025ff25723e */ /* 0x000fe200000010ff */
[-C--:B------:R-:W-:Y:S01]  /*5470*/  FMUL R50, R50, R89.reuse ;  /* 0x0000005932327220 */ /* 0x080fe20000400000 */
[----:B------:R-:W-:Y:S01]  /*5480*/  F2FP.BF16.F32.PACK_AB R38, RZ, R38 ;  /* 0x00000026ff26723e */ /* 0x000fe200000010ff */
[----:B------:R-:W-:Y:S01]  /*5490*/  FMUL R51, R51, R89 ;  /* 0x0000005933337220 */ /* 0x000fe20000400000 */
[----:B------:R-:W-:Y:S01]  /*54a0*/  F2FP.BF16.F32.PACK_AB R39, RZ, R39 ;  /* 0x00000027ff27723e */ /* 0x000fe200000010ff */
[----:B------:R-:W-:Y:S01]  /*54b0*/  @P2 STG.E.U16 desc[UR36][R4.64+0x22], R33 ;  /* 0x0000222104002986 */ /* 0x000fe2000c101524 */
[----:B------:R-:W-:Y:S01]  /*54c0*/  F2FP.BF16.F32.PACK_AB R40, RZ, R40 ;  /* 0x00000028ff28723e */ /* 0x000fe200000010ff */
[----:B------:R-:W-:Y:S01]  /*54d0*/  FMUL R52, R52, R89 ;  /* 0x0000005934347220 */ /* 0x000fe20000400000 */
[----:B------:R-:W-:Y:S01]  /*54e0*/  F2FP.BF16.F32.PACK_AB R41, RZ, R41 ;  /* 0x00000029ff29723e */ /* 0x000fe200000010ff */
[----:B------:R-:W-:Y:S01]  /*54f0*/  @P1 STG.E.U16 desc[UR36][R6.64+0x20], R34 ;  /* 0x0000202206001986 */ /* 0x000fe2000c101524 */
[----:B------:R-:W-:Y:S01]  /*5500*/  ISETP.GT.AND P1, PT, R0, 0x8, P0 ;  /* 0x000000080000780c */ /* 0x000fe20000724270 */
[-C--:B------:R-:W-:Y:S01]  /*5510*/  FMUL R53, R53, R89.reuse ;  /* 0x0000005935357220 */ /* 0x080fe20000400000 */
[C---:B------:R-:W-:Y:S01]  /*5520*/  ISETP.GT.AND P0, PT, R3.reuse, 0x20, PT ;  /* 0x000000200300780c */ /* 0x040fe20003f04270 */
[----:B------:R-:W-:Y:S01]  /*5530*/  @P3 STG.E.U16 desc[UR36][R6.64+0x22], R35 ;  /* 0x0000222306003986 */ /* 0x000fe2000c101524 */
[----:B------:R-:W-:Y:S01]  /*5540*/  ISETP.GT.AND P3, PT, R3, 0x19, PT ;  /* 0x000000190300780c */ /* 0x000fe20003f64270 */
[-C--:B------:R-:W-:Y:S01]  /*5550*/  FMUL R54, R54, R89.reuse ;  /* 0x0000005936367220 */ /* 0x080fe20000400000 */
[----:B------:R-:W-:Y:S01]  /*5560*/  F2FP.BF16.F32.PACK_AB R42, RZ, R42 ;  /* 0x0000002aff2a723e */ /* 0x000fe200000010ff */
[----:B------:R-:W-:Y:S01]  /*5570*/  @P4 STG.E.U16 desc[UR36][R4.64+0x30], R36 ;  /* 0x0000302404004986 */ /* 0x000fe2000c101524 */
[C---:B------:R-:W-:Y:S01]  /*5580*/  ISETP.GT.AND P2, PT, R0.reuse, RZ, P3 ;  /* 0x000000ff0000720c */ /* 0x040fe20001f44270 */
[-C--:B------:R-:W-:Y:S01]  /*5590*/  FMUL R55, R55, R89.reuse ;  /* 0x0000005937377220 */ /* 0x080fe20000400000 */
[----:B------:R-:W-:Y:S01]  /*55a0*/  ISETP.GT.AND P3, PT, R0, 0x8, P3 ;  /* 0x000000080000780c */ /* 0x000fe20001f64270 */
[-C--:B------:R-:W-:Y:S01]  /*55b0*/  FMUL R56, R56, R89.reuse ;  /* 0x0000005938387220 */ /* 0x080fe20000400000 */
[----:B------:R-:W-:Y:S01]  /*55c0*/  ISETP.GT.AND P4, PT, R0, RZ, P0 ;  /* 0x000000ff0000720c */ /* 0x000fe20000784270 */
[----:B------:R-:W-:Y:S01]  /*55d0*/  FMUL R57, R57, R89 ;  /* 0x0000005939397220 */ /* 0x000fe20000400000 */
[----:B------:R-:W-:Y:S01]  /*55e0*/  F2FP.BF16.F32.PACK_AB R43, RZ, R43 ;  /* 0x0000002bff2b723e */ /* 0x000fe200000010ff */
[-C--:B------:R-:W-:Y:S01]  /*55f0*/  FMUL R58, R58, R89.reuse ;  /* 0x000000593a3a7220 */ /* 0x080fe20000400000 */
[----:B------:R-:W-:Y:S01]  /*5600*/  F2FP.BF16.F32.PACK_AB R44, RZ, R44 ;  /* 0x0000002cff2c723e */ /* 0x000fe200000010ff */
[----:B------:R-:W-:Y:S01]  /*5610*/  FMUL R59, R59, R89 ;  /* 0x000000593b3b7220 */ /* 0x000fe20000400000 */
[----:B------:R-:W-:Y:S01]  /*5620*/  F2FP.BF16.F32.PACK_AB R45, RZ, R45 ;  /* 0x0000002dff2d723e */ /* 0x000fe200000010ff */
[----:B------:R-:W-:Y:S01]  /*5630*/  FMUL R60, R60, R89 ;  /* 0x000000593c3c7220 */ /* 0x000fe20000400000 */
[----:B------:R-:W-:Y:S01]  /*5640*/  F2FP.BF16.F32.PACK_AB R46, RZ, R46 ;  /* 0x0000002eff2e723e */ /* 0x000fe200000010ff */
[----:B------:R-:W-:Y:S01]  /*5650*/  @P2 STG.E.U16 desc[UR36][R4.64+0x32], R37 ;  /* 0x0000322504002986 */ /* 0x000fe2000c101524 */
[----:B------:R-:W-:Y:S01]  /*5660*/  F2FP.BF16.F32.PACK_AB R47, RZ, R47 ;  /* 0x0000002fff2f723e */ /* 0x000fe200000010ff */
[-C--:B------:R-:W-:Y:S01]  /*5670*/  FMUL R61, R61, R89.reuse ;  /* 0x000000593d3d7220 */ /* 0x080fe20000400000 */
[----:B------:R-:W-:Y:S01]  /*5680*/  F2FP.BF16.F32.PACK_AB R48, RZ, R48 ;  /* 0x00000030ff30723e */ /* 0x000fe200000010ff */
[----:B------:R-:W-:Y:S01]  /*5690*/  @P1 STG.E.U16 desc[UR36][R6.64+0x30], R38 ;  /* 0x0000302606001986 */ /* 0x000fe2000c101524 */
[----:B------:R-:W-:Y:S01]  /*56a0*/  ISETP.GT.AND P1, PT, R0, 0x8, P0 ;  /* 0x000000080000780c */ /* 0x000fe20000724270 */
[-C--:B------:R-:W-:Y:S01]  /*56b0*/  FMUL R62, R62, R89.reuse ;  /* 0x000000593e3e7220 */ /* 0x080fe20000400000 */
[C---:B------:R-:W-:Y:S01]  /*56c0*/  ISETP.GT.AND P0, PT, R3.reuse, 0x28, PT ;  /* 0x000000280300780c */ /* 0x040fe20003f04270 */
[----:B------:R-:W-:Y:S01]  /*56d0*/  @P3 STG.E.U16 desc[UR36][R6.64+0x32], R39 ;  /* 0x0000322706003986 */ /* 0x000fe2000c101524 */
[----:B------:R-:W-:Y:S01]  /*56e0*/  ISETP.GT.AND P3, PT, R3, 0x21, PT ;  /* 0x000000210300780c */ /* 0x000fe20003f64270 */
[----:B------:R-:W-:Y:S01]  /*56f0*/  FMUL R63, R63, R89 ;  /* 0x000000593f3f7220 */ /* 0x000fe20000400000 */
[----:B------:R-:W-:Y:S01]  /*5700*/  F2FP.BF16.F32.PACK_AB R49, RZ, R49 ;  /* 0x00000031ff31723e */ /* 0x000fe200000010ff */
[----:B------:R-:W-:Y:S01]  /*5710*/  @P4 STG.E.U16 desc[UR36][R4.64+0x40], R40 ;  /* 0x0000402804004986 */ /* 0x000fe2000c101524 */
[----:B------:R-:W-:Y:S01]  /*5720*/  ISETP.GT.AND P2, PT, R0, RZ, P3 ;  /* 0x000000ff0000720c */ /* 0x000fe20001f44270 */
[-C--:B------:R-:W-:Y:S01]  /*5730*/  FMUL R64, R64, R89.reuse ;  /* 0x0000005940407220 */ /* 0x080fe20000400000 */
[C---:B------:R-:W-:Y:S01]  /*5740*/  ISETP.GT.AND P3, PT, R0.reuse, 0x8, P3 ;  /* 0x000000080000780c */ /* 0x040fe20001f64270 */
[-C--:B------:R-:W-:Y:S01]  /*5750*/  FMUL R65, R65, R89.reuse ;  /* 0x0000005941417220 */ /* 0x080fe20000400000 */
        /* <DEDUP_REMOVED lines=62> */
[----:B------:R-:W-:-:S02]  /*5b40*/  F2FP.BF16.F32.PACK_AB R68, RZ, R68 ;  /* 0x00000044ff44723e */ /* 0x000fc400000010ff */
[----:B------:R-:W-:Y:S01]  /*5b50*/  F2FP.BF16.F32.PACK_AB R69, RZ, R69 ;  /* 0x00000045ff45723e */ /* 0x000fe200000010ff */
[----:B------:R-:W-:Y:S01]  /*5b60*/  @P1 STG.E.U16 desc[UR36][R6.64+0x60], R50 ;  /* 0x0000603206001986 */ /* 0x000fe2000c101524 */
[C---:B------:R-:W-:Y:S02]  /*5b70*/  ISETP.GT.AND P1, PT, R0.reuse, 0x8, P0 ;  /* 0x000000080000780c */ /* 0x040fe40000724270 */
[C---:B------:R-:W-:Y:S01]  /*5b80*/  ISETP.GT.AND P0, PT, R3.reuse, 0x40, PT ;  /* 0x000000400300780c */ /* 0x040fe20003f04270 */
[----:B------:R-:W-:Y:S01]  /*5b90*/  @P3 STG.E.U16 desc[UR36][R6.64+0x62], R51 ;  /* 0x0000623306003986 */ /* 0x000fe2000c101524 */
[----:B------:R-:W-:Y:S02]  /*5ba0*/  ISETP.GT.AND P3, PT, R3, 0x39, PT ;  /* 0x000000390300780c */ /* 0x000fe40003f64270 */
[----:B------:R-:W-:Y:S01]  /*5bb0*/  F2FP.BF16.F32.PACK_AB R70, RZ, R70 ;  /* 0x00000046ff46723e */ /* 0x000fe200000010ff */
[----:B------:R-:W-:Y:S01]  /*5bc0*/  @P4 STG.E.U16 desc[UR36][R4.64+0x70], R52 ;  /* 0x0000703404004986 */ /* 0x000fe2000c101524 */
[----:B------:R-:W-:-:S02]  /*5bd0*/  ISETP.GT.AND P2, PT, R0, RZ, P3 ;  /* 0x000000ff0000720c */ /* 0x000fc40001f44270 */
[C---:B------:R-:W-:Y:S02]  /*5be0*/  ISETP.GT.AND P3, PT, R0.reuse, 0x8, P3 ;  /* 0x000000080000780c */ /* 0x040fe40001f64270 */
[----:B------:R-:W-:Y:S02]  /*5bf0*/  ISETP.GT.AND P4, PT, R0, RZ, P0 ;  /* 0x000000ff0000720c */ /* 0x000fe40000784270 */
[----:B------:R-:W-:Y:S02]  /*5c00*/  F2FP.BF16.F32.PACK_AB R71, RZ, R71 ;  /* 0x00000047ff47723e */ /* 0x000fe400000010ff */
[----:B------:R-:W-:Y:S02]  /*5c10*/  F2FP.BF16.F32.PACK_AB R72, RZ, R72 ;  /* 0x00000048ff48723e */ /* 0x000fe400000010ff */
[----:B------:R-:W-:Y:S02]  /*5c20*/  F2FP.BF16.F32.PACK_AB R73, RZ, R73 ;  /* 0x00000049ff49723e */ /* 0x000fe400000010ff */
        /* <DEDUP_REMOVED lines=33> */
[----:B------:R-:W-:-:S03]  /*5e40*/  F2FP.BF16.F32.PACK_AB R87, RZ, R87 ;  /* 0x00000057ff57723e */ /* 0x000fc600000010ff */
[----:B------:R-:W-:Y:S04]  /*5e50*/  @P2 STG.E.U16 desc[UR36][R4.64+0x92], R61 ;  /* 0x0000923d04002986 */ /* 0x000fe8000c101524 */
[----:B------:R-:W-:Y:S01]  /*5e60*/  @P1 STG.E.U16 desc[UR36][R6.64+0x90], R62 ;  /* 0x0000903e06001986 */ /* 0x000fe2000c101524 */
[----:B------:R-:W-:Y:S02]  /*5e70*/  ISETP.GT.AND P1, PT, R0, 0x8, P0 ;  /* 0x000000080000780c */ /* 0x000fe40000724270 */
[C---:B------:R-:W-:Y:S01]  /*5e80*/  ISETP.GT.AND P0, PT, R3.reuse, 0x58, PT ;  /* 0x000000580300780c */ /* 0x040fe20003f04270 */
[----:B------:R-:W-:Y:S01]  /*5e90*/  @P3 STG.E.U16 desc[UR36][R6.64+0x92], R63 ;  /* 0x0000923f06003986 */ /* 0x000fe2000c101524 */
[----:B------:R-:W-:-:S03]  /*5ea0*/  ISETP.GT.AND P3, PT, R3, 0x51, PT ;  /* 0x000000510300780c */ /* 0x000fc60003f64270 */
[----:B------:R-:W-:Y:S01]  /*5eb0*/  @P4 STG.E.U16 desc[UR36][R4.64+0xa0], R64 ;  /* 0x0000a04004004986 */ /* 0x000fe2000c101524 */
[C---:B------:R-:W-:Y:S02]  /*5ec0*/  ISETP.GT.AND P2, PT, R0.reuse, RZ, P3 ;  /* 0x000000ff0000720c */ /* 0x040fe40001f44270 */
[C---:B------:R-:W-:Y:S02]  /*5ed0*/  ISETP.GT.AND P3, PT, R0.reuse, 0x8, P3 ;  /* 0x000000080000780c */ /* 0x040fe40001f64270 */
[----:B------:R-:W-:-:S09]  /*5ee0*/  ISETP.GT.AND P4, PT, R0, RZ, P0 ;  /* 0x000000ff0000720c */ /* 0x000fd20000784270 */
        /* <DEDUP_REMOVED lines=9> */
[C---:B------:R-:W-:Y:S02]  /*5f80*/  ISETP.GT.AND P3, PT, R0.reuse, RZ, P0 ;  /* 0x000000ff0000720c */ /* 0x040fe40000764270 */
[----:B------:R-:W-:-:S07]  /*5f90*/  ISETP.GT.AND P0, PT, R0, 0x8, P0 ;  /* 0x000000080000780c */ /* 0x000fce0000704270 */
[----:B------:R-:W-:Y:S04]  /*5fa0*/  @P2 STG.E.U16 desc[UR36][R4.64+0xb2], R69 ;  /* 0x0000b24504002986 */ /* 0x000fe8000c101524 */
[----:B------:R-:W-:Y:S01]  /*5fb0*/  @P1 STG.E.U16 desc[UR36][R6.64+0xb0], R70 ;  /* 0x0000b04606001986 */ /* 0x000fe2000c101524 */
[----:B------:R-:W-:-:S03]  /*5fc0*/  ISETP.GT.AND P1, PT, R3, 0x68, PT ;  /* 0x000000680300780c */ /* 0x000fc60003f24270 */
        /* <DEDUP_REMOVED lines=11> */
[C---:B------:R-:W-:Y:S02]  /*6080*/  ISETP.GT.AND P2, PT, R0.reuse, RZ, P0 ;  /* 0x000000ff0000720c */ /* 0x040fe40000744270 */
[----:B------:R-:W-:Y:S01]  /*6090*/  ISETP.GT.AND P0, PT, R0, 0x8, P0 ;  /* 0x000000080000780c */ /* 0x000fe20000704270 */
[----:B------:R-:W-:Y:S01]  /*60a0*/  @P3 STG.E.U16 desc[UR36][R4.64+0xd0], R76 ;  /* 0x0000d04c04003986 */ /* 0x000fe2000c101524 */
[----:B------:R-:W-:-:S04]  /*60b0*/  ISETP.GT.AND P3, PT, R3, 0x70, PT ;  /* 0x000000700300780c */ /* 0x000fc80003f64270 */
[C---:B------:R-:W-:Y:S02]  /*60c0*/  ISETP.GT.AND P4, PT, R0.reuse, RZ, P3 ;  /* 0x000000ff0000720c */ /* 0x040fe40001f84270 */
[----:B------:R-:W-:-:S03]  /*60d0*/  ISETP.GT.AND P3, PT, R0, 0x8, P3 ;  /* 0x000000080000780c */ /* 0x000fc60001f64270 */
[----:B------:R-:W-:Y:S01]  /*60e0*/  @P2 STG.E.U16 desc[UR36][R4.64+0xd2], R77 ;  /* 0x0000d24d04002986 */ /* 0x000fe2000c101524 */
[----:B------:R-:W-:-:S03]  /*60f0*/  ISETP.GT.AND P2, PT, R3, 0x79, PT ;  /* 0x000000790300780c */ /* 0x000fc60003f44270 */
[----:B------:R-:W-:Y:S01]  /*6100*/  @P1 STG.E.U16 desc[UR36][R6.64+0xd0], R78 ;  /* 0x0000d04e06001986 */ /* 0x000fe2000c101524 */
[----:B------:R-:W-:-:S03]  /*6110*/  ISETP.GT.AND P1, PT, R3, 0x78, PT ;  /* 0x000000780300780c */ /* 0x000fc60003f24270 */
[----:B------:R-:W-:Y:S01]  /*6120*/  @P0 STG.E.U16 desc[UR36][R6.64+0xd2], R79 ;  /* 0x0000d24f06000986 */ /* 0x000fe2000c101524 */
[----:B------:R-:W-:-:S03]  /*6130*/  ISETP.GT.AND P0, PT, R3, 0x71, PT ;  /* 0x000000710300780c */ /* 0x000fc60003f04270 */
[----:B------:R-:W-:Y:S01]  /*6140*/  @P4 STG.E.U16 desc[UR36][R4.64+0xe0], R80 ;  /* 0x0000e05004004986 */ /* 0x000fe2000c101524 */
[C---:B------:R-:W-:Y:S02]  /*6150*/  ISETP.GT.AND P4, PT, R0.reuse, RZ, P0 ;  /* 0x000000ff0000720c */ /* 0x040fe40000784270 */
[----:B------:R-:W-:-:S11]  /*6160*/  ISETP.GT.AND P0, PT, R0, 0x8, P0 ;  /* 0x000000080000780c */ /* 0x000fd60000704270 */
[----:B------:R-:W-:Y:S02]  /*6170*/  @P4 IMAD.MOV.U32 R2, RZ, RZ, R4 ;  /* 0x000000ffff024224 */ /* 0x000fe400078e0004 */
[----:B------:R-:W-:-:S05]  /*6180*/  @P4 IMAD.MOV.U32 R3, RZ, RZ, R5 ;  /* 0x000000ffff034224 */ /* 0x000fca00078e0005 */
[----:B------:R0:W-:Y:S01]  /*6190*/  @P4 STG.E.U16 desc[UR36][R2.64+0xe2], R81 ;  /* 0x0000e25102004986 */ /* 0x0001e2000c101524 */
[C---:B------:R-:W-:Y:S02]  /*61a0*/  ISETP.GT.AND P4, PT, R0.reuse, RZ, P2 ;  /* 0x000000ff0000720c */ /* 0x040fe40001784270 */
[----:B------:R-:W-:Y:S01]  /*61b0*/  ISETP.GT.AND P2, PT, R0, 0x8, P2 ;  /* 0x000000080000780c */ /* 0x000fe20001744270 */
[----:B0-----:R-:W-:Y:S02]  /*61c0*/  @P3 IMAD.MOV.U32 R2, RZ, RZ, R6 ;  /* 0x000000ffff023224 */ /* 0x001fe400078e0006 */
[----:B------:R-:W-:-:S05]  /*61d0*/  @P3 IMAD.MOV.U32 R3, RZ, RZ, R7 ;  /* 0x000000ffff033224 */ /* 0x000fca00078e0007 */
[----:B------:R0:W-:Y:S01]  /*61e0*/  @P3 STG.E.U16 desc[UR36][R2.64+0xe0], R82 ;  /* 0x0000e05202003986 */ /* 0x0001e2000c101524 */
[C---:B------:R-:W-:Y:S02]  /*61f0*/  ISETP.GT.AND P3, PT, R0.reuse, RZ, P1 ;  /* 0x000000ff0000720c */ /* 0x040fe40000f64270 */
[----:B------:R-:W-:Y:S01]  /*6200*/  ISETP.GT.AND P1, PT, R0, 0x8, P1 ;  /* 0x000000080000780c */ /* 0x000fe20000f24270 */
[----:B0-----:R-:W-:Y:S02]  /*6210*/  @P0 IMAD.MOV.U32 R2, RZ, RZ, R6 ;  /* 0x000000ffff020224 */ /* 0x001fe400078e0006 */
[----:B------:R-:W-:-:S05]  /*6220*/  @P0 IMAD.MOV.U32 R3, RZ, RZ, R7 ;  /* 0x000000ffff030224 */ /* 0x000fca00078e0007 */
[----:B------:R0:W-:Y:S03]  /*6230*/  @P0 STG.E.U16 desc[UR36][R2.64+0xe2], R83 ;  /* 0x0000e25302000986 */ /* 0x0001e6000c101524 */
[----:B0-----:R-:W-:Y:S02]  /*6240*/  @P3 IMAD.MOV.U32 R2, RZ, RZ, R4 ;  /* 0x000000ffff023224 */ /* 0x001fe400078e0004 */
[----:B------:R-:W-:-:S05]  /*6250*/  @P3 IMAD.MOV.U32 R3, RZ, RZ, R5 ;  /* 0x000000ffff033224 */ /* 0x000fca00078e0005 */
[----:B------:R0:W-:Y:S04]  /*6260*/  @P3 STG.E.U16 desc[UR36][R2.64+0xf0], R84 ;  /* 0x0000f05402003986 */ /* 0x0001e8000c101524 */
[----:B------:R1:W-:Y:S01]  /*6270*/  @P4 STG.E.U16 desc[UR36][R4.64+0xf2], R85 ;  /* 0x0000f25504004986 */ /* 0x0003e2000c101524 */
[----:B0-----:R-:W-:Y:S02]  /*6280*/  @P1 IMAD.MOV.U32 R2, RZ, RZ, R6 ;  /* 0x000000ffff021224 */ /* 0x001fe400078e0006 */
[----:B------:R-:W-:-:S05]  /*6290*/  @P1 IMAD.MOV.U32 R3, RZ, RZ, R7 ;  /* 0x000000ffff031224 */ /* 0x000fca00078e0007 */
[----:B------:R1:W-:Y:S04]  /*62a0*/  @P1 STG.E.U16 desc[UR36][R2.64+0xf0], R86 ;  /* 0x0000f05602001986 */ /* 0x0003e8000c101524 */
[----:B------:R1:W-:Y:S02]  /*62b0*/  @P2 STG.E.U16 desc[UR36][R6.64+0xf2], R87 ;  /* 0x0000f25706002986 */ /* 0x0003e4000c101524 */
.L_x_163:
[----:B------:R-:W-:Y:S05]  /*62c0*/  BSYNC B0 ;  /* 0x0000000000007941 */ /* 0x000fea0003800000 */
.L_x_37:
[----:B01----:R-:W2:Y:S01]  /*62d0*/  LDL.64 R2, [R1] ;  /* 0x0000000001027983 */ /* 0x003ea20000100a00 */
[----:B------:R-:W-:Y:S01]  /*62e0*/  ULDC.64 UR4, c[0x0][0x650] ;  /* 0x0001940000047ab9 */ /* 0x000fe20000000a00 */
[----:B------:R0:W-:Y:S01]  /*62f0*/  SYNCS.ARRIVE.TRANS64.A1T0 RZ, [R97+UR47], RZ ;  /* 0x000000ff61ff79a7 */ /* 0x0001e2000810002f */
[----:B----4-:R-:W-:Y:S01]  /*6300*/  PRMT R0, RZ, 0x7610, R0 ;  /* 0x00007610ff007816 */ /* 0x010fe20000000000 */
[----:B------:R-:W-:Y:S02]  /*6310*/  IMAD.MOV.U32 R19, RZ, RZ, -0x1 ;  /* 0xffffffffff137424 */ /* 0x000fe400078e00ff */
[----:B-----5:R-:W-:Y:S01]  /*6320*/  IMAD.MOV.U32 R22, RZ, RZ, -0x1 ;  /* 0xffffffffff167424 */ /* 0x020fe200078e00ff */
[----:B--2---:R-:W-:-:S04]  /*6330*/  LEA R18, P0, R2, R18, 0x1 ;  /* 0x0000001202127211 */ /* 0x004fc800078008ff */
[----:B------:R-:W-:Y:S01]  /*6340*/  LEA.HI.X R17, R2, R17, R23, 0x1, P0 ;  /* 0x0000001102117211 */ /* 0x000fe200000f0c17 */
[----:B------:R-:W-:Y:S01]  /*6350*/  IMAD.MOV.U32 R2, RZ, RZ, -0x1 ;  /* 0xffffffffff027424 */ /* 0x000fe200078e00ff */
[----:B------:R-:W-:-:S04]  /*6360*/  ISETP.GE.U32.AND P0, PT, R18, UR4, PT ;  /* 0x0000000412007c0c */ /* 0x000fc8000bf06070 */
[----:B------:R-:W-:-:S13]  /*6370*/  ISETP.GE.U32.AND.EX P0, PT, R17, UR5, PT, P0 ;  /* 0x0000000511007c0c */ /* 0x000fda000bf06100 */
[----:B0-----:R-:W-:Y:S05]  /*6380*/  @P0 BRA `(.L_x_164) ;  /* 0x0000000400700947 */ /* 0x001fea0003800000 */
[----:B------:R-:W0:Y:S01]  /*6390*/  S2R R10, SR_CTAID.X ;  /* 0x00000000000a7919 */ /* 0x000e220000002500 */
[----:B------:R-:W1:Y:S01]  /*63a0*/  LDC.64 R8, c[0x0][0x628] ;  /* 0x00018a00ff087b82 */ /* 0x000e620000000a00 */
[----:B------:R-:W-:Y:S01]  /*63b0*/  ULDC UR4, c[0x0][0x150] ;  /* 0x0000540000047ab9 */ /* 0x000fe20000000800 */
[----:B---3--:R-:W-:Y:S01]  /*63c0*/  IMAD.MOV.U32 R6, RZ, RZ, R18 ;  /* 0x000000ffff067224 */ /* 0x008fe200078e0012 */
[----:B------:R-:W2:Y:S01]  /*63d0*/  S2R R20, SR_CTAID.Y ;  /* 0x0000000000147919 */ /* 0x000ea20000002600 */
[----:B------:R-:W-:-:S04]  /*63e0*/  IMAD.MOV.U32 R7, RZ, RZ, R17 ;  /* 0x000000ffff077224 */ /* 0x000fc800078e0011 */
[----:B------:R-:W3:Y:S08]  /*63f0*/  LDC R15, c[0x0][0x144] ;  /* 0x00005100ff0f7b82 */ /* 0x000ef00000000800 */
[----:B------:R-:W4:Y:S08]  /*6400*/  LDC R0, c[0x0][0x630] ;  /* 0x00018c00ff007b82 */ /* 0x000f300000000800 */
[----:B------:R-:W2:Y:S01]  /*6410*/  LDC.64 R12, c[0x0][0x620] ;  /* 0x00018800ff0c7b82 */ /* 0x000ea20000000a00 */
[----:B-1----:R-:W-:-:S04]  /*6420*/  ISETP.NE.U32.AND P0, PT, R8, RZ, PT ;  /* 0x000000ff0800720c */ /* 0x002fc80003f05070 */
[----:B------:R-:W-:Y:S02]  /*6430*/  ISETP.NE.AND.EX P0, PT, R9, RZ, PT, P0 ;  /* 0x000000ff0900720c */ /* 0x000fe40003f05300 */
[----:B0-----:R-:W-:-:S05]  /*6440*/  I2FP.F32.U32 R2, R10 ;  /* 0x0000000a00027245 */ /* 0x001fca0000201000 */
[----:B------:R-:W-:-:S04]  /*6450*/  FMUL R2, R2, UR4 ;  /* 0x0000000402027c20 */ /* 0x000fc80008400000 */
[----:B------:R0:W1:Y:S02]  /*6460*/  F2I.U32.TRUNC.NTZ R14, R2 ;  /* 0x00000002000e7305 */ /* 0x000064000020f000 */
[----:B---34-:R-:W-:Y:S05]  /*6470*/  @!P0 BRA `(.L_x_165) ;  /* 0x0000000000288947 */ /* 0x018fea0003800000 */
[----:B------:R-:W3:Y:S02]  /*6480*/  LDC R3, c[0x0][0x634] ;  /* 0x00018d00ff037b82 */ /* 0x000ee40000000800 */
[----:B---3--:R-:W-:-:S05]  /*6490*/  IADD3 R7, P0, R18, R3, RZ ;  /* 0x0000000312077210 */ /* 0x008fca0007f1e0ff */
[----:B------:R-:W-:-:S04]  /*64a0*/  IMAD.X R11, RZ, RZ, R17, P0 ;  /* 0x000000ffff0b7224 */ /* 0x000fc800000e0611 */
[----:B0-----:R-:W-:-:S04]  /*64b0*/  IMAD.WIDE.U32 R2, R11, R8, RZ ;  /* 0x000000080b027225 */ /* 0x001fc800078e00ff */
[----:B------:R-:W-:-:S04]  /*64c0*/  IMAD.WIDE.U32 R4, P0, R7, R9, R2 ;  /* 0x0000000907047225 */ /* 0x000fc80007800002 */
[----:B------:R-:W-:-:S04]  /*64d0*/  IMAD.WIDE.U32 R2, R7, R8, RZ ;  /* 0x0000000807027225 */ /* 0x000fc800078e00ff */
[----:B------:R-:W-:Y:S01]  /*64e0*/  IMAD.X R7, RZ, RZ, RZ, P0 ;  /* 0x000000ffff077224 */ /* 0x000fe200000e06ff */
[----:B------:R-:W-:Y:S01]  /*64f0*/  IADD3 RZ, P0, R3, R4, RZ ;  /* 0x0000000403ff7210 */ /* 0x000fe20007f1e0ff */
[----:B------:R-:W-:-:S04]  /*6500*/  IMAD.MOV.U32 R6, RZ, RZ, R5 ;  /* 0x000000ffff067224 */ /* 0x000fc800078e0005 */
[----:B------:R-:W-:-:S08]  /*6510*/  IMAD.WIDE.U32.X R6, R11, R9, R6, P0 ;  /* 0x000000090b067225 */ /* 0x000fd000000e0406 */
.L_x_165:
[----:B------:R-:W3:Y:S01]  /*6520*/  LDC.64 R26, c[0x0][0x640] ;  /* 0x00019000ff1a7b82 */ /* 0x000ee20000000a00 */
[-C--:B------:R-:W-:Y:S01]  /*6530*/  SHF.R.U64 R11, R6, R0.reuse, R7 ;  /* 0x00000000060b7219 */ /* 0x080fe20000001207 */
[----:B------:R-:W-:Y:S01]  /*6540*/  IMAD.MOV.U32 R19, RZ, RZ, R17 ;  /* 0x000000ffff137224 */ /* 0x000fe200078e0011 */
[----:B------:R-:W-:Y:S01]  /*6550*/  SHF.R.U32.HI R0, RZ, R0, R7 ;  /* 0x00000000ff007219 */ /* 0x000fe20000011607 */
[----:B-1----:R-:W-:Y:S01]  /*6560*/  IMAD.MOV R14, RZ, RZ, -R14 ;  /* 0x000000ffff0e7224 */ /* 0x002fe200078e0a0e */
[----:B------:R-:W-:Y:S01]  /*6570*/  IADD3 R5, P0, RZ, -R11, RZ ;  /* 0x8000000bff057210 */ /* 0x000fe20007f1e0ff */
[----:B------:R-:W-:Y:S01]  /*6580*/  ULDC UR4, c[0x0][0x154] ;  /* 0x0000550000047ab9 */ /* 0x000fe20000000800 */
[----:B------:R-:W-:Y:S01]  /*6590*/  IMAD.MOV.U32 R7, RZ, RZ, 0x1 ;  /* 0x00000001ff077424 */ /* 0x000fe200078e00ff */
[----:B------:R-:W1:Y:S01]  /*65a0*/  LDC R4, c[0x0][0x618] ;  /* 0x00018600ff047b82 */ /* 0x000e620000000800 */
[----:B------:R-:W-:Y:S02]  /*65b0*/  IMAD R22, R15, R14, R10 ;  /* 0x0000000e0f167224 */ /* 0x000fe400078e020a */
[----:B------:R-:W-:-:S04]  /*65c0*/  IMAD.X R3, RZ, RZ, ~R0, P0 ;  /* 0x000000ffff037224 */ /* 0x000fc800000e0e00 */
[-C--:B--2---:R-:W-:Y:S01]  /*65d0*/  IMAD R0, R3, R12.reuse, RZ ;  /* 0x0000000c03007224 */ /* 0x084fe200078e02ff */
[----:B------:R-:W2:Y:S01]  /*65e0*/  LDC R6, c[0x0][0x608] ;  /* 0x00018200ff067b82 */ /* 0x000ea20000000800 */
[----:B0-----:R-:W-:-:S04]  /*65f0*/  IMAD.WIDE.U32 R2, R5, R12, R18 ;  /* 0x0000000c05027225 */ /* 0x001fc800078e0012 */
[----:B------:R-:W-:Y:S01]  /*6600*/  IMAD R5, R5, R13, R0 ;  /* 0x0000000d05057224 */ /* 0x000fe200078e0200 */
[----:B------:R-:W-:Y:S02]  /*6610*/  I2FP.F32.U32 R0, R20 ;  /* 0x0000001400007245 */ /* 0x000fe40000201000 */
[----:B------:R-:W0:Y:S01]  /*6620*/  LDC R24, c[0x0][0x658] ;  /* 0x00019600ff187b82 */ /* 0x000e220000000800 */
[----:B------:R-:W-:Y:S01]  /*6630*/  IMAD.IADD R3, R3, 0x1, R5 ;  /* 0x0000000103037824 */ /* 0x000fe200078e0205 */
[----:B---3--:R-:W-:Y:S01]  /*6640*/  ISETP.NE.U32.AND P0, PT, R26, RZ, PT ;  /* 0x000000ff1a00720c */ /* 0x008fe20003f05070 */
[----:B------:R-:W-:Y:S01]  /*6650*/  FMUL R0, R0, UR4 ;  /* 0x0000000400007c20 */ /* 0x000fe20008400000 */
[----:B------:R-:W-:Y:S02]  /*6660*/  IMAD.MOV.U32 R5, RZ, RZ, -0x1 ;  /* 0xffffffffff057424 */ /* 0x000fe400078e00ff */
[----:B------:R-:W-:Y:S01]  /*6670*/  ISETP.NE.AND.EX P0, PT, R27, RZ, PT, P0 ;  /* 0x000000ff1b00720c */ /* 0x000fe20003f05300 */
[----:B------:R3:W4:Y:S01]  /*6680*/  F2I.U32.TRUNC.NTZ R12, R0 ;  /* 0x00000000000c7305 */ /* 0x000722000020f000 */
[----:B------:R-:W3:Y:S01]  /*6690*/  LDC R15, c[0x0][0x148] ;  /* 0x00005200ff0f7b82 */ /* 0x000ee20000000800 */
[----:B-1----:R-:W-:-:S02]  /*66a0*/  SHF.R.U64 R10, R2, R4, R3 ;  /* 0x00000004020a7219 */ /* 0x002fc40000001203 */
[----:B------:R-:W-:-:S05]  /*66b0*/  SHF.R.U32.HI R3, RZ, R4, R3 ;  /* 0x00000004ff037219 */ /* 0x000fca0000011603 */
[----:B------:R-:W1:Y:S01]  /*66c0*/  LDC R14, c[0x0][0x600] ;  /* 0x00018000ff0e7b82 */ /* 0x000e620000000800 */
[-CC-:B--2---:R-:W-:Y:S02]  /*66d0*/  SHF.R.U64 R8, R10, R6.reuse, R3.reuse ;  /* 0x000000060a087219 */ /* 0x184fe40000001203 */
[----:B------:R-:W-:-:S05]  /*66e0*/  SHF.R.U32.HI R3, RZ, R6, R3 ;  /* 0x00000006ff037219 */ /* 0x000fca0000011603 */
[----:B------:R-:W2:Y:S01]  /*66f0*/  LDC R21, c[0x0][0x648] ;  /* 0x00019200ff157b82 */ /* 0x000ea20000000800 */
[-CC-:B0-----:R-:W-:Y:S02]  /*6700*/  SHF.R.U64 R13, R8, R24.reuse, R3.reuse ;  /* 0x00000018080d7219 */ /* 0x181fe40000001203 */
[-C--:B------:R-:W-:Y:S02]  /*6710*/  SHF.L.U32 R5, R5, R24.reuse, RZ ;  /* 0x0000001805057219 */ /* 0x080fe400000006ff */
[-C--:B------:R-:W-:Y:S01]  /*6720*/  SHF.R.U32.HI R3, RZ, R24.reuse, R3 ;  /* 0x00000018ff037219 */ /* 0x080fe20000011603 */
[----:B------:R-:W-:Y:S01]  /*6730*/  IMAD.MOV.U32 R2, RZ, RZ, R13 ;  /* 0x000000ffff027224 */ /* 0x000fe200078e000d */
[----:B------:R-:W-:Y:S01]  /*6740*/  SHF.L.U32 R24, R7, R24, RZ ;  /* 0x0000001807187219 */ /* 0x000fe200000006ff */
[----:B------:R-:W0:Y:S01]  /*6750*/  LDC R25, c[0x0][0x638] ;  /* 0x00018e00ff197b82 */ /* 0x000e220000000800 */
[----:B------:R-:W-:-:S07]  /*6760*/  LOP3.LUT R19, RZ, R5, RZ, 0x33, !PT ;  /* 0x00000005ff137212 */ /* 0x000fce00078e33ff */
[----:B------:R-:W0:Y:S01]  /*6770*/  LDC R28, c[0x0][0x610] ;  /* 0x00018400ff1c7b82 */ /* 0x000e220000000800 */
[----:B----4-:R-:W-:Y:S05]  /*6780*/  @!P0 BRA `(.L_x_166) ;  /* 0x0000000000288947 */ /* 0x010fea0003800000 */
[----:B---3--:R-:W3:Y:S02]  /*6790*/  LDC R0, c[0x0][0x64c] ;  /* 0x00019300ff007b82 */ /* 0x008ee40000000800 */
        /* <DEDUP_REMOVED lines=9> */
.L_x_166:
[----:B------:R-:W4:Y:S01]  /*6830*/  LDC R4, c[0x0][0x65c] ;  /* 0x00019700ff047b82 */ /* 0x000f220000000800 */
[----:B--23--:R-:W-:Y:S01]  /*6840*/  SHF.R.U64 R0, R2, R21, R3 ;  /* 0x0000001502007219 */ /* 0x00cfe20000001203 */
[----:B-1----:R-:W-:Y:S01]  /*6850*/  VIADD R3, R14, 0xffffffff ;  /* 0xffffffff0e037836 */ /* 0x002fe20000000000 */
[----:B------:R-:W-:Y:S01]  /*6860*/  LOP3.LUT R19, R8, R19, RZ, 0xc0, !PT ;  /* 0x0000001308137212 */ /* 0x000fe200078ec0ff */
[----:B------:R-:W-:Y:S02]  /*6870*/  IMAD.MOV R12, RZ, RZ, -R12 ;  /* 0x000000ffff0c7224 */ /* 0x000fe400078e0a0c */
[----:B------:R-:W-:Y:S01]  /*6880*/  IMAD.MOV R2, RZ, RZ, -R0 ;  /* 0x000000ffff027224 */ /* 0x000fe200078e0a00 */
[----:B------:R-:W-:Y:S01]  /*6890*/  LOP3.LUT R3, R10, R3, RZ, 0xc0, !PT ;  /* 0x000000030a037212 */ /* 0x000fe200078ec0ff */
[----:B------:R-:W-:Y:S02]  /*68a0*/  IMAD R19, R24, R0, R19 ;  /* 0x0000000018137224 */ /* 0x000fe400078e0213 */
[----:B0-----:R-:W-:-:S04]  /*68b0*/  IMAD R0, R2, R25, R13 ;  /* 0x0000001902007224 */ /* 0x001fc800078e020d */
[----:B------:R-:W-:Y:S01]  /*68c0*/  IMAD R2, R0, R14, R3 ;  /* 0x0000000e00027224 */ /* 0x000fe200078e0203 */
[----:B----4-:R-:W-:Y:S01]  /*68d0*/  ISETP.NE.AND P0, PT, R4, 0x1, PT ;  /* 0x000000010400780c */ /* 0x010fe20003f05270 */
[----:B------:R-:W-:-:S05]  /*68e0*/  IMAD.MOV.U32 R4, RZ, RZ, 0x1 ;  /* 0x00000001ff047424 */ /* 0x000fca00078e00ff */
[----:B------:R-:W-:-:S07]  /*68f0*/  PRMT R0, R4, 0x7610, R0 ;  /* 0x0000761004007816 */ /* 0x000fce0000000000 */
[----:B------:R-:W-:-:S04]  /*6900*/  @P0 IMAD R22, R15, R12, R20 ;  /* 0x0000000c0f160224 */ /* 0x000fc800078e0214 */
[----:B------:R-:W-:-:S05]  /*6910*/  IMAD R19, R19, R28, R22 ;  /* 0x0000001c13137224 */ /* 0x000fca00078e0216 */
[----:B------:R-:W-:Y:S02]  /*6920*/  SEL R22, R2, R19, !P0 ;  /* 0x0000001302167207 */ /* 0x000fe40004000000 */
[----:B------:R-:W-:Y:S01]  /*6930*/  SEL R19, R19, R2, !P0 ;  /* 0x0000000213137207 */ /* 0x000fe20004000000 */
[----:B------:R-:W-:-:S07]  /*6940*/  IMAD.MOV.U32 R2, RZ, RZ, R11 ;  /* 0x000000ffff027224 */ /* 0x000fce00078e000b */
.L_x_164:
[----:B------:R-:W-:Y:S02]  /*6950*/  LOP3.LUT P0, RZ, R0, 0xff, RZ, 0xc0, !PT ;  /* 0x000000ff00ff7812 */ /* 0x000fe4000780c0ff */
[----:B------:R-:W-:-:S11]  /*6960*/  LOP3.LUT R103, R103, 0x1, RZ, 0x3c, !PT ;  /* 0x0000000167677812 */ /* 0x000fd600078e3cff */
[----:B------:R-:W-:Y:S05]  /*6970*/  @P0 BRA `(.L_x_167) ;  /* 0xffffffac00c40947 */ /* 0x000fea000383ffff */
[----:B------:R-:W-:Y:S05]  /*6980*/  EXIT ;  /* 0x000000000000794d */ /* 0x000fea0003800000 */
.L_x_18:
[----:B------:R-:W-:-:S08]  /*6990*/  ISETP.NE.AND P0, PT, R5, RZ, PT ;  /* 0x000000ff0500720c */ /* 0x000fd00003f05270 */
[----:B0-2---:R-:W0:-:S00]  /*69a0*/  USETMAXREG.DEALLOC.CTAPOOL 0x28 ;  /* 0x00000028000079c8 */ /* 0x005e0000080e0500 */
[----:B------:R-:W-:Y:S05]  /*69b0*/  @P0 EXIT ;  /* 0x000000000000094d */ /* 0x000fea0003800000 */
[----:B0-----:R-:W-:Y:S01]  /*69c0*/  LOP3.LUT P0, RZ, R8, 0xff, RZ, 0xc0, !PT ;  /* 0x000000ff08ff7812 */ /* 0x001fe2000780c0ff */
[----:B------:R-:W-:Y:S02]  /*69d0*/  IMAD.MOV.U32 R0, RZ, RZ, 0x1 ;  /* 0x00000001ff007424 */ /* 0x000fe400078e00ff */
[----:B------:R-:W-:-:S10]  /*69e0*/  IMAD.MOV.U32 R8, RZ, RZ, RZ ;  /* 0x000000ffff087224 */ /* 0x000fd400078e00ff */
[----:B------:R-:W-:Y:S05]  /*69f0*/  @!P0 BRA `(.L_x_168) ;  /* 0x0000000c00388947 */ /* 0x000fea0003800000 */
[----:B------:R-:W0:Y:S01]  /*6a00*/  S2UR UR8, SR_CgaCtaId ;  /* 0x00000000000879c3 */ /* 0x000e220000008800 */
[----:B------:R-:W-:Y:S01]  /*6a10*/  LOP3.LUT P0, RZ, R4, 0x1f, RZ, 0xc0, !PT ;  /* 0x0000001f04ff7812 */ /* 0x000fe2000780c0ff */
[----:B------:R-:W-:Y:S01]  /*6a20*/  ULDC UR5, c[0x0][0x658] ;  /* 0x0001960000057ab9 */ /* 0x000fe20000000800 */
[----:B------:R-:W-:Y:S01]  /*6a30*/  UMOV UR6, 0xffffffff ;  /* 0xffffffff00067882 */ /* 0x000fe20000000000 */
[----:B------:R-:W-:Y:S01]  /*6a40*/  BSSY B0, `(.L_x_168) ;  /* 0x00000c9000007945 */ /* 0x000fe20003800000 */
[----:B------:R-:W-:Y:S01]  /*6a50*/  USHF.L.U32 UR6, UR6, UR5, URZ ;  /* 0x0000000506067299 */ /* 0x000fe2000800063f */
[C---:B------:R-:W-:Y:S01]  /*6a60*/  ISETP.NE.AND P2, PT, R3.reuse, RZ, PT ;  /* 0x000000ff0300720c */ /* 0x040fe20003f45270 */
[----:B------:R-:W-:Y:S01]  /*6a70*/  IMAD.MOV.U32 R9, RZ, RZ, 0x1 ;  /* 0x00000001ff097424 */ /* 0x000fe200078e00ff */
[----:B------:R-:W-:Y:S01]  /*6a80*/  ISETP.NE.OR P0, PT, R3, RZ, !P0 ;  /* 0x000000ff0300720c */ /* 0x000fe20004705670 */
[----:B------:R-:W-:Y:S01]  /*6a90*/  IMAD.MOV.U32 R0, RZ, RZ, 0x1 ;  /* 0x00000001ff007424 */ /* 0x000fe200078e00ff */
[----:B------:R-:W-:Y:S01]  /*6aa0*/  LOP3.LUT R6, R16, 0x2, RZ, 0xfc, !PT ;  /* 0x0000000210067812 */ /* 0x000fe200078efcff */
[----:B------:R-:W-:Y:S01]  /*6ab0*/  IMAD.MOV.U32 R8, RZ, RZ, RZ ;  /* 0x000000ffff087224 */ /* 0x000fe200078e00ff */
[----:B------:R-:W-:Y:S01]  /*6ac0*/  ULDC UR4, c[0x0][0x600] ;  /* 0x0001800000047ab9 */ /* 0x000fe20000000800 */
[----:B------:R-:W-:Y:S01]  /*6ad0*/  UMOV UR7, 0x1 ;  /* 0x0000000100077882 */ /* 0x000fe20000000000 */
[----:B------:R-:W-:-:S02]  /*6ae0*/  UIADD3 UR22, UR40, 0x1, URZ ;  /* 0x0000000128167890 */ /* 0x000fc4000fffe03f */
[----:B------:R-:W-:Y:S02]  /*6af0*/  UIADD3 UR15, UR4, -0x1, URZ ;  /* 0xffffffff040f7890 */ /* 0x000fe4000fffe03f */
[----:B------:R-:W-:Y:S02]  /*6b00*/  USHF.L.U32 UR17, UR7, UR5, URZ ;  /* 0x0000000507117299 */ /* 0x000fe4000800063f */
[----:B------:R-:W-:Y:S01]  /*6b10*/  ULOP3.LUT UR16, URZ, UR6, URZ, 0x33, !UPT ;  /* 0x000000063f107292 */ /* 0x000fe2000f8e333f */
[----:B------:R-:W-:Y:S01]  /*6b20*/  ULDC.64 UR20, c[0x0][0x198] ;  /* 0x0000660000147ab9 */ /* 0x000fe20000000a00 */
[----:B0-----:R-:W-:-:S10]  /*6b30*/  IMAD.U32 R7, RZ, RZ, UR8 ;  /* 0x00000008ff077e24 */ /* 0x001fd4000f8e00ff */
.L_x_180:
[----:B------:R-:W-:-:S03]  /*6b40*/  UMOV UR4, 0xffffffff ;  /* 0xffffffff00047882 */ /* 0x000fc60000000000 */
[----:B------:R-:W-:Y:S05]  /*6b50*/  BRA.DIV UR4, `(.L_x_169) ;  /* 0x0000001604ec7947 */ /* 0x000fea000b800000 */
[----:B------:R-:W-:-:S13]  /*6b60*/  ELECT P6, URZ, PT ;  /* 0x00000000003f782f */ /* 0x000fda00038c0000 */
.L_x_207:
[----:B------:R-:W0:Y:S01]  /*6b70*/  LDC R3, c[0x0][0x28c] ;  /* 0x0000a300ff037b82 */ /* 0x000e220000000800 */
[----:B------:R-:W-:Y:S01]  /*6b80*/  BSSY B1, `(.L_x_170) ;  /* 0x000003c000017945 */ /* 0x000fe20003800000 */
[----:B0-----:R-:W-:-:S13]  /*6b90*/  ISETP.LT.OR P6, PT, R3, 0x1, !P6 ;  /* 0x000000010300780c */ /* 0x001fda00077c1670 */
[----:B------:R-:W-:Y:S05]  /*6ba0*/  @P6 BRA `(.L_x_171) ;  /* 0x0000000000e46947 */ /* 0x000fea0003800000 */
[----:B------:R-:W-:Y:S02]  /*6bb0*/  IMAD R7, R19, 0x2, R7 ;  /* 0x0000000213077824 */ /* 0x000fe400078e0207 */
[----:B------:R-:W-:Y:S02]  /*6bc0*/  IMAD.SHL.U32 R22, R22, 0x80, RZ ;  /* 0x0000008016167824 */ /* 0x000fe400078e00ff */
[----:B------:R-:W-:Y:S02]  /*6bd0*/  IMAD.MOV.U32 R14, RZ, RZ, RZ ;  /* 0x000000ffff0e7224 */ /* 0x000fe400078e00ff */
[----:B------:R-:W-:Y:S02]  /*6be0*/  IMAD.U32 R15, RZ, RZ, UR22 ;  /* 0x00000016ff0f7e24 */ /* 0x000fe4000f8e00ff */
[----:B------:R-:W-:Y:S02]  /*6bf0*/  IMAD.MOV.U32 R3, RZ, RZ, R0 ;  /* 0x000000ffff037224 */ /* 0x000fe400078e0000 */
[----:B------:R-:W-:-:S02]  /*6c00*/  IMAD.MOV.U32 R4, RZ, RZ, R8 ;  /* 0x000000ffff047224 */ /* 0x000fc400078e0008 */
[----:B------:R-:W-:-:S07]  /*6c10*/  IMAD.SHL.U32 R11, R7, 0x20, RZ ;  /* 0x00000020070b7824 */ /* 0x000fce00078e00ff */
.L_x_175:
[----:B------:R-:W0:Y:S01]  /*6c20*/  S2UR UR4, SR_CgaCtaId ;  /* 0x00000000000479c3 */ /* 0x000e220000008800 */
[----:B------:R-:W-:Y:S02]  /*6c30*/  MOV R10, 0x400 ;  /* 0x00000400000a7802 */ /* 0x000fe40000000f00 */
[----:B------:R-:W-:Y:S01]  /*6c40*/  SHF.L.U32 R5, R3, 0x1f, RZ ;  /* 0x0000001f03057819 */ /* 0x000fe200000006ff */
[----:B0-----:R-:W-:-:S05]  /*6c50*/  IMAD.U32 R7, RZ, RZ, UR4 ;  /* 0x00000004ff077e24 */ /* 0x001fca000f8e00ff */
[----:B------:R-:W-:Y:S02]  /*6c60*/  LEA R13, R7, R10, 0x18 ;  /* 0x0000000a070d7211 */ /* 0x000fe400078ec0ff */
[----:B------:R-:W0:Y:S03]  /*6c70*/  @!P2 LDC R10, c[0x0][0x500] ;  /* 0x00014000ff0aab82 */ /* 0x000e260000000800 */
[----:B------:R-:W-:-:S04]  /*6c80*/  IMAD R12, R4, 0x8, R13 ;  /* 0x00000008040c7824 */ /* 0x000fc800078e020d */
[----:B------:R-:W1:Y:S02]  /*6c90*/  SYNCS.PHASECHK.TRANS64.TRYWAIT P1, [R12+URZ+0x90], R5 ;  /* 0x000090050c0075a7 */ /* 0x000e64000802017f */
[----:B-1----:R-:W-:Y:S05]  /*6ca0*/  @!P1 BRA `(.L_x_172) ;  /* 0x0000001400b89947 */ /* 0x002fea0003800000 */
.L_x_208:
[----:B-1----:R-:W-:Y:S01]  /*6cb0*/  PRMT R5, R6, 0x9910, RZ ;  /* 0x0000991006057816 */ /* 0x002fe200000000ff */
[----:B0-----:R0:W-:Y:S03]  /*6cc0*/  @!P2 SYNCS.ARRIVE.TRANS64 RZ, [R12+URZ], R10 ;  /* 0x0000000a0cffa9a7 */ /* 0x0011e6000800003f */
[----:B------:R-:W-:-:S13]  /*6cd0*/  ISETP.NE.AND P1, PT, R5, 0x2, PT ;  /* 0x000000020500780c */ /* 0x000fda0003f25270 */
[----:B0-----:R-:W-:Y:S05]  /*6ce0*/  @P1 BRA `(.L_x_173) ;  /* 0x0000000000041947 */ /* 0x001fea0003800000 */
[----:B------:R-:W-:Y:S01]  /*6cf0*/  BPT.TRAP 0x1 ;  /* 0x000000040000795c */ /* 0x000fe20000300000 */
.L_x_173:
[----:B------:R-:W-:Y:S05]  /*6d00*/  @P0 BRA `(.L_x_174) ;  /* 0x0000000000040947 */ /* 0x000fea0003800000 */
[----:B------:R-:W-:Y:S01]  /*6d10*/  BPT.TRAP 0x1 ;  /* 0x000000040000795c */ /* 0x000fe20000300000 */
.L_x_174:
[----:B------:R-:W-:Y:S01]  /*6d20*/  IMAD R5, R4, 0x2, R7 ;  /* 0x0000000204057824 */ /* 0x000fe200078e0207 */
[----:B------:R-:W-:Y:S01]  /*6d30*/  R2UR UR9, R12 ;  /* 0x000000000c0972ca */ /* 0x000fe200000e0000 */
[----:B------:R-:W-:Y:S01]  /*6d40*/  VIADD R15, R15, 0xffffffff ;  /* 0xffffffff0f0f7836 */ /* 0x000fe20000000000 */
[----:B------:R-:W-:Y:S01]  /*6d50*/  UIADD3 UR4, UP0, UR20, 0xf0, URZ ;  /* 0x000000f014047890 */ /* 0x000fe2000ff1e03f */
[----:B------:R-:W-:Y:S01]  /*6d60*/  IMAD.SHL.U32 R5, R5, 0x400, RZ ;  /* 0x0000040005057824 */ /* 0x000fe200078e00ff */
[----:B------:R-:W-:Y:S01]  /*6d70*/  R2UR UR11, R11 ;  /* 0x000000000b0b72ca */ /* 0x000fe200000e0000 */
[----:B------:R-:W-:Y:S01]  /*6d80*/  UIADD3 UR24, UP1, UR20, 0x1f0, URZ ;  /* 0x000001f014187890 */ /* 0x000fe2000ff3e03f */
[----:B------:R-:W-:Y:S01]  /*6d90*/  R2UR UR10, R14 ;  /* 0x000000000e0a72ca */ /* 0x000fe200000e0000 */
[--C-:B------:R-:W-:Y:S01]  /*6da0*/  IMAD R5, R5, 0x2, R13.reuse ;  /* 0x0000000205057824 */ /* 0x100fe200078e020d */
[----:B------:R-:W-:Y:S01]  /*6db0*/  R2UR UR12, R2 ;  /* 0x00000000020c72ca */ /* 0x000fe200000e0000 */
[----:B------:R-:W-:Y:S01]  /*6dc0*/  IMAD R13, R4, 0x2000, R13 ;  /* 0x00002000040d7824 */ /* 0x000fe200078e020d */
[----:B------:R-:W-:Y:S01]  /*6dd0*/  R2UR UR18, R22 ;  /* 0x00000000161272ca */ /* 0x000fe200000e0000 */
[----:B------:R-:W-:Y:S01]  /*6de0*/  VIADD R4, R4, 0x1 ;  /* 0x0000000104047836 */ /* 0x000fe20000000000 */
[----:B------:R-:W-:Y:S01]  /*6df0*/  R2UR UR5, R5 ;  /* 0x00000000050572ca */ /* 0x000fe200000e0000 */
[----:B------:R-:W-:Y:S01]  /*6e00*/  UIADD3.X UR25, URZ, UR21, URZ, UP1, !UPT ;  /* 0x000000153f197290 */ /* 0x000fe20008ffe43f */
[----:B------:R-:W-:Y:S01]  /*6e10*/  R2UR UR8, R13 ;  /* 0x000000000d0872ca */ /* 0x000fe200000e0000 */
[----:B------:R-:W-:Y:S01]  /*6e20*/  UMOV UR19, 0x30000 ;  /* 0x0003000000137882 */ /* 0x000fe20000000000 */
[----:B------:R-:W-:Y:S01]  /*6e30*/  ISETP.GT.AND P3, PT, R15, 0x1, PT ;  /* 0x000000010f00780c */ /* 0x000fe20003f64270 */
[----:B------:R-:W-:Y:S01]  /*6e40*/  UMOV UR6, 0x0 ;  /* 0x0000000000067882 */ /* 0x000fe20000000000 */
[----:B------:R-:W-:Y:S01]  /*6e50*/  UMOV UR7, 0x10000000 ;  /* 0x1000000000077882 */ /* 0x000fe20000000000 */
[----:B------:R-:W-:Y:S01]  /*6e60*/  ISETP.NE.AND P1, PT, R4, 0x12, PT ;  /* 0x000000120400780c */ /* 0x000fe20003f25270 */
[----:B------:R-:W-:-:S03]  /*6e70*/  VIADD R14, R14, 0x20 ;  /* 0x000000200e0e7836 */ /* 0x000fc60000000000 */
[----:B------:R-:W-:Y:S02]  /*6e80*/  SEL R10, RZ, 0x1, P1 ;  /* 0x00000001ff0a7807 */ /* 0x000fe40000800000 */
[----:B------:R-:W-:Y:S01]  /*6e90*/  UIADD3 UR13, UR5, 0x200, URZ ;  /* 0x00000200050d7890 */ /* 0x000fe2000fffe03f */
[----:B------:R-:W-:Y:S01]  /*6ea0*/  SEL R4, R4, RZ, P1 ;  /* 0x000000ff04047207 */ /* 0x000fe20000800000 */
[----:B------:R-:W-:Y:S01]  /*6eb0*/  UIADD3.X UR5, URZ, UR21, URZ, UP0, !UPT ;  /* 0x000000153f057290 */ /* 0x000fe200087fe43f */
[----:B------:R-:W-:Y:S01]  /*6ec0*/  LOP3.LUT R3, R3, R10, RZ, 0x3c, !PT ;  /* 0x0000000a03037212 */ /* 0x000fe200078e3cff */
[----:B------:R-:W-:-:S03]  /*6ed0*/  UIADD3 UR14, UR8, 0x12200, URZ ;  /* 0x00012200080e7890 */ /* 0x000fc6000fffe03f */
[----:B------:R-:W-:-:S04]  /*6ee0*/  UMOV UR8, UR13 ;  /* 0x0000000d00087c82 */ /* 0x000fc80008000000 */
[----:B------:R0:W-:Y:S02]  /*6ef0*/  UTMALDG.3D.MULTICAST [UR8], [UR4], UR19, desc[UR6] ;  /* 0x00000608040073b4 */ /* 0x0001e40008011813 */
[----:B0-----:R-:W-:Y:S01]  /*6f00*/  UMOV UR8, UR14 ;  /* 0x0000000e00087c82 */ /* 0x001fe20008000000 */
[----:B------:R-:W-:Y:S02]  /*6f10*/  UMOV UR11, UR18 ;  /* 0x00000012000b7c82 */ /* 0x000fe40008000000 */
[----:B------:R0:W-:Y:S02]  /*6f20*/  UTMALDG.3D [UR8], [UR24], desc[UR6] ;  /* 0x00000608180075b4 */ /* 0x0001e40008011000 */
[----:B0-----:R-:W-:Y:S05]  /*6f30*/  @P3 BRA `(.L_x_175) ;  /* 0xfffffffc00383947 */ /* 0x001fea000383ffff */
.L_x_171:
[----:B------:R-:W-:Y:S05]  /*6f40*/  BSYNC B1 ;  /* 0x0000000000017941 */ /* 0x000fea0003800000 */
.L_x_170:
[----:B------:R-:W2:Y:S01]  /*6f50*/  LDL.64 R12, [R1] ;  /* 0x00000000010c7983 */ /* 0x000ea20000100a00 */
[----:B------:R-:W-:Y:S01]  /*6f60*/  LOP3.LUT P4, RZ, R9, 0xff, RZ, 0xc0, !PT ;  /* 0x000000ff09ff7812 */ /* 0x000fe2000788c0ff */
[----:B------:R-:W-:Y:S01]  /*6f70*/  VIADD R8, R8, UR40 ;  /* 0x0000002808087c36 */ /* 0x000fe20008000000 */
[----:B------:R-:W-:Y:S01]  /*6f80*/  ULDC.64 UR4, c[0x0][0x650] ;  /* 0x0001940000047ab9 */ /* 0x000fe20000000a00 */
[----:B------:R-:W-:Y:S01]  /*6f90*/  IMAD.U32 R5, RZ, RZ, UR40 ;  /* 0x00000028ff057e24 */ /* 0x000fe2000f8e00ff */
[----:B------:R-:W-:Y:S01]  /*6fa0*/  UISETP.GE.U32.AND UP0, UPT, UR40, 0x12, UPT ;  /* 0x000000122800788c */ /* 0x000fe2000bf06070 */
[----:B------:R-:W-:Y:S01]  /*6fb0*/  BSSY B1, `(.L_x_176) ;  /* 0x000006f000017945 */ /* 0x000fe20003800000 */
[----:B------:R-:W-:Y:S01]  /*6fc0*/  ISETP.GT.U32.AND P1, PT, R8, 0x11, PT ;  /* 0x000000110800780c */ /* 0x000fe20003f24070 */
[----:B------:R-:W-:Y:S01]  /*6fd0*/  IMAD.MOV.U32 R19, RZ, RZ, -0x1 ;  /* 0xffffffffff137424 */ /* 0x000fe200078e00ff */
[----:B------:R-:W-:Y:S01]  /*6fe0*/  PRMT R9, RZ, 0x7610, R9 ;  /* 0x00007610ff097816 */ /* 0x000fe20000000009 */
[----:B------:R-:W-:Y:S01]  /*6ff0*/  IMAD.MOV.U32 R22, RZ, RZ, -0x1 ;  /* 0xffffffffff167424 */ /* 0x000fe200078e00ff */
[----:B------:R-:W-:-:S02]  /*7000*/  ISETP.LT.U32.AND P1, PT, R5, 0x12, P1 ;  /* 0x000000120500780c */ /* 0x000fc40000f21070 */
[----:B------:R-:W-:Y:S01]  /*7010*/  PLOP3.LUT P3, PT, PT, PT, UP0, 0x80, 0x0 ;  /* 0x000000000000781c */ /* 0x000fe20003f6f008 */
[----:B------:R-:W0:Y:S01]  /*7020*/  @P4 S2R R7, SR_CgaCtaId ;  /* 0x0000000000074919 */ /* 0x000e220000008800 */
[----:B------:R-:W-:-:S04]  /*7030*/  @P4 MOV R2, 0x400 ;  /* 0x0000040000024802 */ /* 0x000fc80000000f00 */
[----:B0-----:R-:W-:Y:S01]  /*7040*/  @P4 LEA R4, R7, R2, 0x18 ;  /* 0x0000000207044211 */ /* 0x001fe200078ec0ff */
[----:B------:R-:W-:-:S03]  /*7050*/  IMAD.WIDE.U32 R2, R8, 0x38e38e39, RZ ;  /* 0x38e38e3908027825 */ /* 0x000fc600078e00ff */
[----:B------:R0:W-:Y:S01]  /*7060*/  @P4 SYNCS.ARRIVE.TRANS64.A1T0 RZ, [R4+URZ+0x158], RZ ;  /* 0x000158ff04ff49a7 */ /* 0x0001e2000810003f */
[----:B------:R-:W-:Y:S01]  /*7070*/  IMAD.MOV.U32 R2, RZ, RZ, -0x1 ;  /* 0xffffffffff027424 */ /* 0x000fe200078e00ff */
[----:B------:R-:W-:Y:S02]  /*7080*/  SHF.R.U32.HI R5, RZ, 0x2, R3 ;  /* 0x00000002ff057819 */ /* 0x000fe40000011603 */
[----:B------:R-:W-:-:S03]  /*7090*/  SEL R3, RZ, 0x1, !P1 ;  /* 0x00000001ff037807 */ /* 0x000fc60004800000 */
[----:B------:R-:W-:Y:S01]  /*70a0*/  IMAD R8, R5, -0x12, R8 ;  /* 0xffffffee05087824 */ /* 0x000fe200078e0208 */
[----:B------:R-:W-:Y:S02]  /*70b0*/  LOP3.LUT R0, R0, R3, RZ, 0x3c, !PT ;  /* 0x0000000300007212 */ /* 0x000fe400078e3cff */
[----:B------:R-:W-:Y:S02]  /*70c0*/  PRMT R3, RZ, 0x7610, R3 ;  /* 0x00007610ff037816 */ /* 0x000fe40000000003 */
[----:B------:R-:W-:Y:S02]  /*70d0*/  @P3 LOP3.LUT R0, R0, 0x1, R5, 0x78, !PT ;  /* 0x0000000100003812 */ /* 0x000fe400078e7805 */
[----:B--2---:R-:W-:-:S04]  /*70e0*/  IADD3 R18, P4, R18, R12, RZ ;  /* 0x0000000c12127210 */ /* 0x004fc80007f9e0ff */
[----:B------:R-:W-:Y:S01]  /*70f0*/  ISETP.GE.U32.AND P1, PT, R18, UR4, PT ;  /* 0x0000000412007c0c */ /* 0x000fe2000bf26070 */
[----:B------:R-:W-:-:S05]  /*7100*/  IMAD.X R17, R17, 0x1, R23, P4 ;  /* 0x0000000111117824 */ /* 0x000fca00020e0617 */
[----:B------:R-:W-:-:S13]  /*7110*/  ISETP.GE.U32.AND.EX P1, PT, R17, UR5, PT, P1 ;  /* 0x0000000511007c0c */ /* 0x000fda000bf26110 */
[----:B0-----:R-:W-:Y:S05]  /*7120*/  @P1 BRA `(.L_x_177) ;  /* 0x00000004005c1947 */ /* 0x001fea0003800000 */
[----:B------:R-:W0:Y:S01]  /*7130*/  S2R R12, SR_CTAID.X ;  /* 0x00000000000c7919 */ /* 0x000e220000002500 */
[----:B------:R-:W-:Y:S01]  /*7140*/  ULDC.64 UR4, c[0x0][0x628] ;  /* 0x00018a0000047ab9 */ /* 0x000fe20000000a00 */
[----:B------:R-:W1:Y:S01]  /*7150*/  LDC R13, c[0x0][0x144] ;  /* 0x00005100ff0d7b82 */ /* 0x000e620000000800 */
[----:B------:R-:W-:Y:S01]  /*7160*/  ISETP.NE.U32.AND P1, PT, RZ, UR4, PT ;  /* 0x00000004ff007c0c */ /* 0x000fe2000bf25070 */
[----:B------:R-:W2:Y:S01]  /*7170*/  S2R R10, SR_CTAID.Y ;  /* 0x00000000000a7919 */ /* 0x000ea20000002600 */
[----:B------:R-:W-:Y:S01]  /*7180*/  ULDC UR7, c[0x0][0x630] ;  /* 0x00018c0000077ab9 */ /* 0x000fe20000000800 */
[----:B------:R-:W-:Y:S01]  /*7190*/  ULDC UR8, c[0x0][0x150] ;  /* 0x0000540000087ab9 */ /* 0x000fe20000000800 */
[----:B------:R-:W-:Y:S01]  /*71a0*/  ISETP.NE.AND.EX P1, PT, RZ, UR5, PT, P1 ;  /* 0x00000005ff007c0c */ /* 0x000fe2000bf25310 */
[----:B------:R-:W-:Y:S02]  /*71b0*/  IMAD.MOV.U32 R2, RZ, RZ, R18 ;  /* 0x000000ffff027224 */ /* 0x000fe400078e0012 */
[----:B------:R-:W-:Y:S01]  /*71c0*/  IMAD.MOV.U32 R3, RZ, RZ, R17 ;  /* 0x000000ffff037224 */ /* 0x000fe200078e0011 */
[----:B0-----:R-:W-:-:S09]  /*71d0*/  I2FP.F32.U32 R14, R12 ;  /* 0x0000000c000e7245 */ /* 0x001fd20000201000 */
[----:B------:R-:W-:Y:S05]  /*71e0*/  @!P1 BRA `(.L_x_178) ;  /* 0x0000000000289947 */ /* 0x000fea0003800000 */
[----:B------:R-:W-:Y:S02]  /*71f0*/  ULDC UR6, c[0x0][0x634] ;  /* 0x00018d0000067ab9 */ /* 0x000fe40000000800 */
[----:B------:R-:W-:-:S05]  /*7200*/  IADD3 R3, P1, R18, UR6, RZ ;  /* 0x0000000612037c10 */ /* 0x000fca000ff3e0ff */
[----:B------:R-:W-:-:S04]  /*7210*/  IMAD.X R11, RZ, RZ, R17, P1 ;  /* 0x000000ffff0b7224 */ /* 0x000fc800008e0611 */
[----:B------:R-:W-:-:S04]  /*7220*/  IMAD.WIDE.U32 R4, R11, UR4, RZ ;  /* 0x000000040b047c25 */ /* 0x000fc8000f8e00ff */
[----:B------:R-:W-:-:S04]  /*7230*/  IMAD.WIDE.U32 R4, P1, R3, UR5, R4 ;  /* 0x0000000503047c25 */ /* 0x000fc8000f820004 */
[----:B------:R-:W-:-:S04]  /*7240*/  IMAD.WIDE.U32 R2, R3, UR4, RZ ;  /* 0x0000000403027c25 */ /* 0x000fc8000f8e00ff */
[----:B------:R-:W-:Y:S01]  /*7250*/  IMAD.MOV.U32 R2, RZ, RZ, R5 ;  /* 0x000000ffff027224 */ /* 0x000fe200078e0005 */
[----:B------:R-:W-:Y:S01]  /*7260*/  IADD3 RZ, P3, R3, R4, RZ ;  /* 0x0000000403ff7210 */ /* 0x000fe20007f7e0ff */
[----:B------:R-:W-:-:S04]  /*7270*/  IMAD.X R3, RZ, RZ, RZ, P1 ;  /* 0x000000ffff037224 */ /* 0x000fc800008e06ff */
[----:B------:R-:W-:-:S08]  /*7280*/  IMAD.WIDE.U32.X R2, R11, UR5, R2, P3 ;  /* 0x000000050b027c25 */ /* 0x000fd000098e0402 */
.L_x_178:
[----:B------:R-:W-:Y:S01]  /*7290*/  FMUL R14, R14, UR8 ;  /* 0x000000080e0e7c20 */ /* 0x000fe20008400000 */
[--C-:B------:R-:W-:Y:S01]  /*72a0*/  SHF.R.U64 R11, R2, UR7, R3.reuse ;  /* 0x00000007020b7c19 */ /* 0x100fe20008001203 */
[----:B------:R-:W-:Y:S01]  /*72b0*/  ULDC.64 UR4, c[0x0][0x620] ;  /* 0x0001880000047ab9 */ /* 0x000fe20000000a00 */
[----:B------:R-:W-:Y:S01]  /*72c0*/  SHF.R.U32.HI R2, RZ, UR7, R3 ;  /* 0x00000007ff027c19 */ /* 0x000fe20008011603 */
[----:B------:R-:W-:Y:S01]  /*72d0*/  IMAD.MOV.U32 R3, RZ, RZ, R17 ;  /* 0x000000ffff037224 */ /* 0x000fe200078e0011 */
[----:B------:R-:W-:Y:S01]  /*72e0*/  IADD3 R15, P1, RZ, -R11, RZ ;  /* 0x8000000bff0f7210 */ /* 0x000fe20007f3e0ff */
[----:B------:R-:W0:Y:S01]  /*72f0*/  F2I.U32.TRUNC.NTZ R14, R14 ;  /* 0x0000000e000e7305 */ /* 0x000e22000020f000 */
[----:B------:R-:W-:-:S03]  /*7300*/  ULDC.64 UR6, c[0x0][0x640] ;  /* 0x0001900000067ab9 */ /* 0x000fc60000000a00 */
[----:B------:R-:W-:Y:S01]  /*7310*/  IMAD.X R2, RZ, RZ, ~R2, P1 ;  /* 0x000000ffff027224 */ /* 0x000fe200008e0e02 */
[----:B------:R-:W-:-:S03]  /*7320*/  ISETP.NE.U32.AND P1, PT, RZ, UR6, PT ;  /* 0x00000006ff007c0c */ /* 0x000fc6000bf25070 */
[----:B------:R-:W-:Y:S01]  /*7330*/  IMAD R2, R2, UR4, RZ ;  /* 0x0000000402027c24 */ /* 0x000fe2000f8e02ff */
[----:B------:R-:W-:-:S03]  /*7340*/  ISETP.NE.AND.EX P1, PT, RZ, UR7, PT, P1 ;  /* 0x00000007ff007c0c */ /* 0x000fc6000bf25310 */
[C---:B------:R-:W-:Y:S01]  /*7350*/  IMAD R5, R15.reuse, UR5, R2 ;  /* 0x000000050f057c24 */ /* 0x040fe2000f8e0202 */
[----:B------:R-:W-:Y:S01]  /*7360*/  ULDC UR5, c[0x0][0x154] ;  /* 0x0000550000057ab9 */ /* 0x000fe20000000800 */
[----:B------:R-:W-:Y:S02]  /*7370*/  IMAD.MOV.U32 R2, RZ, RZ, R18 ;  /* 0x000000ffff027224 */ /* 0x000fe400078e0012 */
[----:B0-----:R-:W-:Y:S02]  /*7380*/  IMAD.MOV R4, RZ, RZ, -R14 ;  /* 0x000000ffff047224 */ /* 0x001fe400078e0a0e */
[----:B------:R-:W-:Y:S01]  /*7390*/  IMAD.WIDE.U32 R2, R15, UR4, R2 ;  /* 0x000000040f027c25 */ /* 0x000fe2000f8e0002 */
[----:B------:R-:W-:-:S03]  /*73a0*/  ULDC UR4, c[0x0][0x618] ;  /* 0x0001860000047ab9 */ /* 0x000fc60000000800 */
[----:B-1----:R-:W-:Y:S01]  /*73b0*/  IMAD R12, R13, R4, R12 ;  /* 0x000000040d0c7224 */ /* 0x002fe200078e020c */
[----:B--2---:R-:W-:Y:S01]  /*73c0*/  I2FP.F32.U32 R4, R10 ;  /* 0x0000000a00047245 */ /* 0x004fe20000201000 */
[----:B------:R-:W0:Y:S01]  /*73d0*/  LDC R13, c[0x0][0x148] ;  /* 0x00005200ff0d7b82 */ /* 0x000e220000000800 */
[----:B------:R-:W-:-:S03]  /*73e0*/  IMAD.IADD R3, R3, 0x1, R5 ;  /* 0x0000000103037824 */ /* 0x000fc600078e0205 */
[----:B------:R-:W-:Y:S02]  /*73f0*/  FMUL R4, R4, UR5 ;  /* 0x0000000504047c20 */ /* 0x000fe40008400000 */
[--C-:B------:R-:W-:Y:S02]  /*7400*/  SHF.R.U64 R14, R2, UR4, R3.reuse ;  /* 0x00000004020e7c19 */ /* 0x100fe40008001203 */
[----:B------:R-:W-:Y:S01]  /*7410*/  SHF.R.U32.HI R3, RZ, UR4, R3 ;  /* 0x00000004ff037c19 */ /* 0x000fe20008011603 */
[----:B------:R1:W2:Y:S01]  /*7420*/  F2I.U32.TRUNC.NTZ R20, R4 ;  /* 0x0000000400147305 */ /* 0x0002a2000020f000 */
[----:B------:R-:W-:Y:S02]  /*7430*/  ULDC UR4, c[0x0][0x608] ;  /* 0x0001820000047ab9 */ /* 0x000fe40000000800 */
[--C-:B------:R-:W-:Y:S02]  /*7440*/  SHF.R.U64 R19, R14, UR4, R3.reuse ;  /* 0x000000040e137c19 */ /* 0x100fe40008001203 */
[----:B------:R-:W-:Y:S01]  /*7450*/  SHF.R.U32.HI R2, RZ, UR4, R3 ;  /* 0x00000004ff027c19 */ /* 0x000fe20008011603 */
[----:B------:R-:W-:-:S03]  /*7460*/  ULDC UR4, c[0x0][0x658] ;  /* 0x0001960000047ab9 */ /* 0x000fc60000000800 */
[--C-:B------:R-:W-:Y:S02]  /*7470*/  SHF.R.U64 R15, R19, UR4, R2.reuse ;  /* 0x00000004130f7c19 */ /* 0x100fe40008001202 */
[----:B------:R-:W-:-:S03]  /*7480*/  SHF.R.U32.HI R21, RZ, UR4, R2 ;  /* 0x00000004ff157c19 */ /* 0x000fc60008011602 */
[----:B------:R-:W-:Y:S02]  /*7490*/  IMAD.MOV.U32 R2, RZ, RZ, R15 ;  /* 0x000000ffff027224 */ /* 0x000fe400078e000f */
[----:B------:R-:W-:Y:S01]  /*74a0*/  IMAD.MOV.U32 R3, RZ, RZ, R21 ;  /* 0x000000ffff037224 */ /* 0x000fe200078e0015 */
[----:B-12---:R-:W-:Y:S06]  /*74b0*/  @!P1 BRA `(.L_x_179) ;  /* 0x0000000000289947 */ /* 0x006fec0003800000 */
        /* <DEDUP_REMOVED lines=10> */
.L_x_179:
[----:B------:R-:W1:Y:S01]  /*7560*/  LDC R4, c[0x0][0x65c] ;  /* 0x00019700ff047b82 */ /* 0x000e620000000800 */
[----:B------:R-:W-:Y:S01]  /*7570*/  ULDC UR4, c[0x0][0x648] ;  /* 0x0001920000047ab9 */ /* 0x000fe20000000800 */
[----:B------:R-:W-:Y:S01]  /*7580*/  LOP3.LUT R19, R19, UR16, RZ, 0xc0, !PT ;  /* 0x0000001013137c12 */ /* 0x000fe2000f8ec0ff */
[----:B------:R-:W-:Y:S01]  /*7590*/  IMAD.MOV R20, RZ, RZ, -R20 ;  /* 0x000000ffff147224 */ /* 0x000fe200078e0a14 */
[----:B------:R-:W-:Y:S01]  /*75a0*/  SHF.R.U64 R2, R2, UR4, R3 ;  /* 0x0000000402027c19 */ /* 0x000fe20008001203 */
[----:B------:R-:W-:Y:S01]  /*75b0*/  ULDC UR4, c[0x0][0x638] ;  /* 0x00018e0000047ab9 */ /* 0x000fe20000000800 */
[----:B------:R-:W-:Y:S01]  /*75c0*/  LOP3.LUT R14, R14, UR15, RZ, 0xc0, !PT ;  /* 0x0000000f0e0e7c12 */ /* 0x000fe2000f8ec0ff */
[----:B------:R-:W-:Y:S01]  /*75d0*/  ULDC UR5, c[0x0][0x610] ;  /* 0x0001840000057ab9 */ /* 0x000fe20000000800 */
[----:B------:R-:W-:Y:S02]  /*75e0*/  IMAD.MOV.U32 R3, RZ, RZ, 0x1 ;  /* 0x00000001ff037424 */ /* 0x000fe400078e00ff */
[----:B------:R-:W-:Y:S01]  /*75f0*/  IMAD R19, R2, UR17, R19 ;  /* 0x0000001102137c24 */ /* 0x000fe2000f8e0213 */
[----:B-1----:R-:W-:Y:S01]  /*7600*/  ISETP.NE.AND P1, PT, R4, 0x1, PT ;  /* 0x000000010400780c */ /* 0x002fe20003f25270 */
[----:B------:R-:W-:-:S02]  /*7610*/  IMAD.MOV R4, RZ, RZ, -R2 ;  /* 0x000000ffff047224 */ /* 0x000fc400078e0a02 */
[----:B------:R-:W-:Y:S02]  /*7620*/  IMAD.MOV.U32 R2, RZ, RZ, R11 ;  /* 0x000000ffff027224 */ /* 0x000fe400078e000b */
[----:B------:R-:W-:Y:S01]  /*7630*/  IMAD R15, R4, UR4, R15 ;  /* 0x00000004040f7c24 */ /* 0x000fe2000f8e020f */
[----:B------:R-:W-:-:S03]  /*7640*/  ULDC UR4, c[0x0][0x600] ;  /* 0x0001800000047ab9 */ /* 0x000fc60000000800 */
[----:B------:R-:W-:-:S04]  /*7650*/  IMAD R15, R15, UR4, R14 ;  /* 0x000000040f0f7c24 */ /* 0x000fc8000f8e020e */
[----:B0-----:R-:W-:-:S04]  /*7660*/  @P1 IMAD R12, R13, R20, R10 ;  /* 0x000000140d0c1224 */ /* 0x001fc800078e020a */
[----:B------:R-:W-:-:S05]  /*7670*/  IMAD R12, R19, UR5, R12 ;  /* 0x00000005130c7c24 */ /* 0x000fca000f8e020c */
[----:B------:R-:W-:Y:S02]  /*7680*/  SEL R22, R15, R12, !P1 ;  /* 0x0000000c0f167207 */ /* 0x000fe40004800000 */
[----:B------:R-:W-:-:S07]  /*7690*/  SEL R19, R12, R15, !P1 ;  /* 0x0000000f0c137207 */ /* 0x000fce0004800000 */
.L_x_177:
[----:B------:R-:W-:Y:S05]  /*76a0*/  BSYNC B1 ;  /* 0x0000000000017941 */ /* 0x000fea0003800000 */
.L_x_176:
[----:B------:R-:W-:-:S13]  /*76b0*/  LOP3.LUT P1, RZ, R3, 0xff, RZ, 0xc0, !PT ;  /* 0x000000ff03ff7812 */ /* 0x000fda000782c0ff */
[----:B------:R-:W-:Y:S05]  /*76c0*/  @P1 BRA `(.L_x_180) ;  /* 0xfffffff4001c1947 */ /* 0x000fea000383ffff */
[----:B------:R-:W-:Y:S05]  /*76d0*/  BSYNC B0 ;  /* 0x0000000000007941 */ /* 0x000fea0003800000 */
.L_x_168:
[----:B------:R-:W-:-:S03]  /*76e0*/  UMOV UR4, 0xffffffff ;  /* 0xffffffff00047882 */ /* 0x000fc60000000000 */
[----:B------:R-:W-:Y:S05]  /*76f0*/  BRA.DIV UR4, `(.L_x_181) ;  /* 0x0000000e04387947 */ /* 0x000fea000b800000 */
[----:B------:R-:W-:-:S13]  /*7700*/  ELECT P6, URZ, PT ;  /* 0x00000000003f782f */ /* 0x000fda00038c0000 */
.L_x_211:
[----:B------:R-:W-:Y:S04]  /*7710*/  BSSY B0, `(.L_x_182) ;  /* 0x00000a9000007945 */ /* 0x000fe80003800000 */
[----:B------:R-:W-:Y:S05]  /*7720*/  @!P6 BRA `(.L_x_183) ;  /* 0x00000008009ce947 */ /* 0x000fea0003800000 */
[----:B------:R-:W-:-:S04]  /*7730*/  LOP3.LUT R16, R16, 0x2, RZ, 0xfc, !PT ;  /* 0x0000000210107812 */ /* 0x000fc800078efcff */
[----:B------:R-:W-:-:S13]  /*7740*/  ISETP.NE.AND P0, PT, R16, 0x3, PT ;  /* 0x000000031000780c */ /* 0x000fda0003f05270 */
[----:B------:R-:W-:Y:S05]  /*7750*/  @!P0 BRA `(.L_x_184) ;  /* 0x0000000000048947 */ /* 0x000fea0003800000 */
[----:B------:R-:W-:Y:S01]  /*7760*/  BPT.TRAP 0x1 ;  /* 0x000000040000795c */ /* 0x000fe20000300000 */
.L_x_184:
[----:B------:R-:W0:Y:S01]  /*7770*/  S2R R3, SR_CgaCtaId ;  /* 0x0000000000037919 */ /* 0x000e220000008800 */
[----:B------:R-:W-:-:S04]  /*7780*/  MOV R2, 0x400 ;  /* 0x0000040000027802 */ /* 0x000fc80000000f00 */
[----:B0-----:R-:W-:Y:S02]  /*7790*/  LEA R3, R3, R2, 0x18 ;  /* 0x0000000203037211 */ /* 0x001fe400078ec0ff */
[----:B------:R-:W-:-:S03]  /*77a0*/  SHF.L.U32 R2, R0, 0x1f, RZ ;  /* 0x0000001f00027819 */ /* 0x000fc600000006ff */
[----:B------:R-:W-:-:S04]  /*77b0*/  VIADD R3, R3, 0x90 ;  /* 0x0000009003037836 */ /* 0x000fc80000000000 */
[C---:B------:R-:W-:Y:S02]  /*77c0*/  IMAD R7, R8.reuse, 0x8, R3 ;  /* 0x0000000808077824 */ /* 0x040fe400078e0203 */
[----:B------:R-:W-:Y:S02]  /*77d0*/  VIADD R8, R8, 0x1 ;  /* 0x0000000108087836 */ /* 0x000fe40000000000 */
[----:B------:R-:W0:Y:S03]  /*77e0*/  SYNCS.PHASECHK.TRANS64.TRYWAIT P0, [R7+URZ], R2 ;  /* 0x00000002070075a7 */ /* 0x000e26000800017f */
[----:B------:R-:W-:-:S04]  /*77f0*/  ISETP.NE.AND P1, PT, R8, 0x12, PT ;  /* 0x000000120800780c */ /* 0x000fc80003f25270 */
[----:B------:R-:W-:Y:S02]  /*7800*/  SEL R5, RZ, 0x1, P1 ;  /* 0x00000001ff057807 */ /* 0x000fe40000800000 */
[----:B------:R-:W-:Y:S02]  /*7810*/  SEL R8, R8, RZ, P1 ;  /* 0x000000ff08087207 */ /* 0x000fe40000800000 */
[----:B------:R-:W-:-:S03]  /*7820*/  LOP3.LUT R5, R0, R5, RZ, 0x3c, !PT ;  /* 0x0000000500057212 */ /* 0x000fc600078e3cff */
[----:B------:R-:W-:Y:S01]  /*7830*/  IMAD R9, R8, 0x8, R3 ;  /* 0x0000000808097824 */ /* 0x000fe200078e0203 */
[----:B------:R-:W-:Y:S01]  /*7840*/  SHF.L.U32 R4, R5, 0x1f, RZ ;  /* 0x0000001f05047819 */ /* 0x000fe200000006ff */
[----:B0-----:R-:W-:Y:S06]  /*7850*/  @!P0 BRA `(.L_x_185) ;  /* 0x0000000c00008947 */ /* 0x001fec0003800000 */
.L_x_212:
[----:B------:R-:W1:Y:S01]  /*7860*/  SYNCS.PHASECHK.TRANS64.TRYWAIT P0, [R9+URZ], R4 ;  /* 0x00000004090075a7 */ /* 0x000e62000800017f */
[----:B------:R-:W-:-:S05]  /*7870*/  VIADD R0, R8, 0x1 ;  /* 0x0000000108007836 */ /* 0x000fca0000000000 */
[----:B------:R-:W-:-:S04]  /*7880*/  ISETP.NE.AND P1, PT, R0, 0x12, PT ;  /* 0x000000120000780c */ /* 0x000fc80003f25270 */
[----:B0-----:R-:W-:Y:S02]  /*7890*/  SEL R2, RZ, 0x1, P1 ;  /* 0x00000001ff027807 */ /* 0x001fe40000800000 */
[----:B------:R-:W-:Y:S02]  /*78a0*/  SEL R0, R0, RZ, P1 ;  /* 0x000000ff00007207 */ /* 0x000fe40000800000 */
[----:B------:R-:W-:-:S03]  /*78b0*/  LOP3.LUT R7, R5, R2, RZ, 0x3c, !PT ;  /* 0x0000000205077212 */ /* 0x000fc600078e3cff */
[----:B------:R-:W-:Y:S01]  /*78c0*/  IMAD R6, R0, 0x8, R3 ;  /* 0x0000000800067824 */ /* 0x000fe200078e0203 */
[----:B------:R-:W-:Y:S01]  /*78d0*/  SHF.L.U32 R5, R7, 0x1f, RZ ;  /* 0x0000001f07057819 */ /* 0x000fe200000006ff */
[----:B-1----:R-:W-:Y:S06]  /*78e0*/  @!P0 BRA `(.L_x_186) ;  /* 0x0000000800f08947 */ /* 0x002fec0003800000 */
.L_x_213:
[----:B------:R-:W1:Y:S01]  /*78f0*/  SYNCS.PHASECHK.TRANS64.TRYWAIT P0, [R6+URZ], R5 ;  /* 0x00000005060075a7 */ /* 0x000e62000800017f */
[----:B------:R-:W-:-:S05]  /*7900*/  VIADD R0, R0, 0x1 ;  /* 0x0000000100007836 */ /* 0x000fca0000000000 */
[----:B------:R-:W-:-:S04]  /*7910*/  ISETP.NE.AND P1, PT, R0, 0x12, PT ;  /* 0x000000120000780c */ /* 0x000fc80003f25270 */
[----:B------:R-:W-:Y:S02]  /*7920*/  SEL R2, RZ, 0x1, P1 ;  /* 0x00000001ff027807 */ /* 0x000fe40000800000 */
[----:B------:R-:W-:Y:S02]  /*7930*/  SEL R0, R0, RZ, P1 ;  /* 0x000000ff00007207 */ /* 0x000fe40000800000 */
[----:B------:R-:W-:-:S03]  /*7940*/  LOP3.LUT R7, R7, R2, RZ, 0x3c, !PT ;  /* 0x0000000207077212 */ /* 0x000fc600078e3cff */
[----:B0-----:R-:W-:Y:S01]  /*7950*/  IMAD R9, R0, 0x8, R3 ;  /* 0x0000000800097824 */ /* 0x001fe200078e0203 */
[----:B------:R-:W-:Y:S01]  /*7960*/  SHF.L.U32 R4, R7, 0x1f, RZ ;  /* 0x0000001f07047819 */ /* 0x000fe200000006ff */
[----:B-1----:R-:W-:Y:S06]  /*7970*/  @!P0 BRA `(.L_x_187) ;  /* 0x0000000800e08947 */ /* 0x002fec0003800000 */
.L_x_214:
        /* <DEDUP_REMOVED lines=9> */
.L_x_215:
        /* <DEDUP_REMOVED lines=9> */
.L_x_216:
        /* <DEDUP_REMOVED lines=9> */
.L_x_217:
        /* <DEDUP_REMOVED lines=9> */
.L_x_218:
        /* <DEDUP_REMOVED lines=9> */
.L_x_219:
        /* <DEDUP_REMOVED lines=9> */
.L_x_220:
        /* <DEDUP_REMOVED lines=9> */
.L_x_221:
        /* <DEDUP_REMOVED lines=9> */
.L_x_222:
        /* <DEDUP_REMOVED lines=9> */
.L_x_223:
        /* <DEDUP_REMOVED lines=9> */
.L_x_224:
        /* <DEDUP_REMOVED lines=9> */
.L_x_225:
        /* <DEDUP_REMOVED lines=9> */
.L_x_226:
        /* <DEDUP_REMOVED lines=9> */
.L_x_227:
[----:B------:R-:W1:Y:S01]  /*80d0*/  SYNCS.PHASECHK.TRANS64.TRYWAIT P0, [R6+URZ], R5 ;  /* 0x00000005060075a7 */ /* 0x000e62000800017f */
[----:B------:R-:W-:-:S05]  /*80e0*/  VIADD R0, R0, 0x1 ;  /* 0x0000000100007836 */ /* 0x000fca0000000000 */
[----:B------:R-:W-:-:S04]  /*80f0*/  ISETP.NE.AND P1, PT, R0, 0x12, PT ;  /* 0x000000120000780c */ /* 0x000fc80003f25270 */
[----:B------:R-:W-:Y:S02]  /*8100*/  SEL R2, RZ, 0x1, P1 ;  /* 0x00000001ff027807 */ /* 0x000fe40000800000 */
[----:B------:R-:W-:Y:S02]  /*8110*/  SEL R0, R0, RZ, P1 ;  /* 0x000000ff00007207 */ /* 0x000fe40000800000 */
[----:B------:R-:W-:Y:S01]  /*8120*/  LOP3.LUT R2, R7, R2, RZ, 0x3c, !PT ;  /* 0x0000000207027212 */ /* 0x000fe200078e3cff */
[----:B-1----:R-:W-:Y:S06]  /*8130*/  @!P0 BRA `(.L_x_201) ;  /* 0x0000000800088947 */ /* 0x002fec0003800000 */
.L_x_228:
[----:B------:R-:W-:Y:S01]  /*8140*/  IMAD R3, R0, 0x8, R3 ;  /* 0x0000000800037824 */ /* 0x000fe200078e0203 */
[----:B------:R-:W-:-:S07]  /*8150*/  SHF.L.U32 R0, R2, 0x1f, RZ ;  /* 0x0000001f02007819 */ /* 0x000fce00000006ff */
.L_x_202:
[----:B--2---:R2:W4:Y:S02]  /*8160*/  SYNCS.PHASECHK.TRANS64.TRYWAIT P0, [R3+URZ], R0 ;  /* 0x00000000030075a7 */ /* 0x004524000800017f */
[----:B----4-:R-:W-:Y:S05]  /*8170*/  @!P0 NANOSLEEP.SYNCS 0x989680 ;  /* 0x009896800000895d */ /* 0x010fea0003900000 */
[----:B------:R-:W4:Y:S02]  /*8180*/  @!P0 SYNCS.PHASECHK.TRANS64 P0, [R3+URZ], R0 ;  /* 0x00000000030085a7 */ /* 0x000f24000800007f */
[----:B----4-:R-:W-:Y:S05]  /*8190*/  @!P0 BRA `(.L_x_202) ;  /* 0xfffffffc00f08947 */ /* 0x010fea000383ffff */
.L_x_183:
[----:B------:R-:W-:Y:S05]  /*81a0*/  BSYNC B0 ;  /* 0x0000000000007941 */ /* 0x000fea0003800000 */
.L_x_182:
[----:B------:R-:W-:Y:S05]  /*81b0*/  EXIT ;  /* 0x000000000000794d */ /* 0x000fea0003800000 */
.L_x_20:
[----:B-1----:R1:W2:Y:S02]  /*81c0*/  SYNCS.PHASECHK.TRANS64.TRYWAIT P0, [R96+URZ], R3 ;  /* 0x00000003600075a7 */ /* 0x0022a4000800017f */
[----:B--2---:R-:W-:Y:S05]  /*81d0*/  @!P0 NANOSLEEP.SYNCS 0x989680 ;  /* 0x009896800000895d */ /* 0x004fea0003900000 */
[----:B------:R-:W2:Y:S02]  /*81e0*/  @!P0 SYNCS.PHASECHK.TRANS64 P0, [R96+URZ], R3 ;  /* 0x00000003600085a7 */ /* 0x000ea4000800007f */
[----:B--2---:R-:W-:Y:S05]  /*81f0*/  @!P0 BRA `(.L_x_20) ;  /* 0xfffffffc00f08947 */ /* 0x004fea000383ffff */
[----:B------:R-:W-:Y:S05]  /*8200*/  BRA `(.L_x_203) ;  /* 0xffffff9400b47947 */ /* 0x000fea000383ffff */
.L_x_25:
[----:B--2---:R2:W3:Y:S02]  /*8210*/  SYNCS.PHASECHK.TRANS64.TRYWAIT P1, [R3+URZ], R0 ;  /* 0x00000000030075a7 */ /* 0x0044e4000802017f */
[----:B---3--:R-:W-:Y:S05]  /*8220*/  @!P1 NANOSLEEP.SYNCS 0x989680 ;  /* 0x009896800000995d */ /* 0x008fea0003900000 */
[----:B------:R-:W3:Y:S02]  /*8230*/  @!P1 SYNCS.PHASECHK.TRANS64 P1, [R3+URZ], R0 ;  /* 0x00000000030095a7 */ /* 0x000ee4000802007f */
[----:B---3--:R-:W-:Y:S05]  /*8240*/  @!P1 BRA `(.L_x_25) ;  /* 0xfffffffc00f09947 */ /* 0x008fea000383ffff */
[----:B------:R-:W-:Y:S05]  /*8250*/  BRA `(.L_x_24) ;  /* 0xffffff9800187947 */ /* 0x000fea000383ffff */
.L_x_30:
[----:B--2---:R-:W-:-:S04]  /*8260*/  IMAD.U32 R5, RZ, RZ, UR4 ;  /* 0x00000004ff057e24 */ /* 0x004fc8000f8e00ff */
[----:B------:R2:W3:Y:S03]  /*8270*/  SYNCS.PHASECHK.TRANS64.TRYWAIT P1, [R5+URZ], R4 ;  /* 0x00000004050075a7 */ /* 0x0004e6000802017f */
[----:B---3--:R-:W-:Y:S05]  /*8280*/  @!P1 NANOSLEEP.SYNCS 0x989680 ;  /* 0x009896800000995d */ /* 0x008fea0003900000 */
[----:B------:R-:W3:Y:S02]  /*8290*/  @!P1 SYNCS.PHASECHK.TRANS64 P1, [R5+URZ], R4 ;  /* 0x00000004050095a7 */ /* 0x000ee4000802007f */
[----:B---3--:R-:W-:Y:S05]  /*82a0*/  @!P1 BRA `(.L_x_30) ;  /* 0xfffffffc00ec9947 */ /* 0x008fea000383ffff */
[----:B------:R-:W-:Y:S05]  /*82b0*/  BRA `(.L_x_29) ;  /* 0xffffff9800907947 */ /* 0x000fea000383ffff */
.L_x_36:
[----:B-1----:R1:W2:Y:S02]  /*82c0*/  SYNCS.PHASECHK.TRANS64.TRYWAIT P0, [R96+URZ+0x10], R3 ;  /* 0x00001003600075a7 */ /* 0x0022a4000800017f */
[----:B--2---:R-:W-:Y:S05]  /*82d0*/  @!P0 NANOSLEEP.SYNCS 0x989680 ;  /* 0x009896800000895d */ /* 0x004fea0003900000 */
[----:B------:R-:W2:Y:S02]  /*82e0*/  @!P0 SYNCS.PHASECHK.TRANS64 P0, [R96+URZ+0x10], R3 ;  /* 0x00001003600085a7 */ /* 0x000ea4000800007f */
[----:B--2---:R-:W-:Y:S05]  /*82f0*/  @!P0 BRA `(.L_x_36) ;  /* 0xfffffffc00f08947 */ /* 0x004fea000383ffff */
[----:B------:R-:W-:Y:S05]  /*8300*/  BRA `(.L_x_204) ;  /* 0xffffff9c009c7947 */ /* 0x000fea000383ffff */
.L_x_169:
[----:B------:R-:W-:Y:S01]  /*8310*/  BSSY B1, `(.L_x_205) ;  /* 0x0000006000017945 */ /* 0x000fe20003800000 */
[----:B------:R-:W-:-:S07]  /*8320*/  IMAD.MOV.U32 R15, RZ, RZ, -0x1 ;  /* 0xffffffffff0f7424 */ /* 0x000fce00078e00ff */
[----:B---3-5:R-:W-:Y:S05]  /*8330*/  WARPSYNC.COLLECTIVE R15, `(.L_x_206) ;  /* 0x000000000f0c7348 */ /* 0x028fea0003c00000 */
[----:B------:R-:W-:Y:S02]  /*8340*/  ELECT P6, UR62, PT ;  /* 0x00000000003e782f */ /* 0x000fe400038c0000 */
[----:B------:R-:W-:Y:S01]  /*8350*/  MOV R14, UR62 ;  /* 0x0000003e000e7c02 */ /* 0x000fe20008000f00 */
[----:B---3-5:R-:W-:Y:S10]  /*8360*/  ENDCOLLECTIVE ;  /* 0x000000000000791b */ /* 0x028ff40003800000 */
.L_x_206:
[----:B------:R-:W-:Y:S05]  /*8370*/  BSYNC B1 ;  /* 0x0000000000017941 */ /* 0x000fea0003800000 */
.L_x_205:
[----:B------:R-:W-:Y:S05]  /*8380*/  BRA `(.L_x_207) ;  /* 0xffffffe400f87947 */ /* 0x000fea000383ffff */
.L_x_172:
[----:B-1----:R1:W2:Y:S02]  /*8390*/  SYNCS.PHASECHK.TRANS64.TRYWAIT P1, [R12+URZ+0x90], R5 ;  /* 0x000090050c0075a7 */ /* 0x0022a4000802017f */
[----:B--2---:R-:W-:Y:S05]  /*83a0*/  @!P1 NANOSLEEP.SYNCS 0x989680 ;  /* 0x009896800000995d */ /* 0x004fea0003900000 */
[----:B------:R-:W2:Y:S02]  /*83b0*/  @!P1 SYNCS.PHASECHK.TRANS64 P1, [R12+URZ+0x90], R5 ;  /* 0x000090050c0095a7 */ /* 0x000ea4000802007f */
[----:B--2---:R-:W-:Y:S05]  /*83c0*/  @!P1 BRA `(.L_x_172) ;  /* 0xfffffffc00f09947 */ /* 0x004fea000383ffff */
[----:B------:R-:W-:Y:S05]  /*83d0*/  BRA `(.L_x_208) ;  /* 0xffffffe800347947 */ /* 0x000fea000383ffff */
.L_x_181:
[----:B------:R-:W-:Y:S01]  /*83e0*/  BSSY B0, `(.L_x_209) ;  /* 0x0000006000007945 */ /* 0x000fe20003800000 */
[----:B------:R-:W-:-:S07]  /*83f0*/  IMAD.MOV.U32 R15, RZ, RZ, -0x1 ;  /* 0xffffffffff0f7424 */ /* 0x000fce00078e00ff */
[----:B---3-5:R-:W-:Y:S05]  /*8400*/  WARPSYNC.COLLECTIVE R15, `(.L_x_210) ;  /* 0x000000000f0c7348 */ /* 0x028fea0003c00000 */
[----:B------:R-:W-:Y:S02]  /*8410*/  ELECT P6, UR62, PT ;  /* 0x00000000003e782f */ /* 0x000fe400038c0000 */
[----:B------:R-:W-:Y:S01]  /*8420*/  MOV R14, UR62 ;  /* 0x0000003e000e7c02 */ /* 0x000fe20008000f00 */
[----:B---3-5:R-:W-:Y:S10]  /*8430*/  ENDCOLLECTIVE ;  /* 0x000000000000791b */ /* 0x028ff40003800000 */
.L_x_210:
[----:B------:R-:W-:Y:S05]  /*8440*/  BSYNC B0 ;  /* 0x0000000000007941 */ /* 0x000fea0003800000 */
.L_x_209:
[----:B------:R-:W-:Y:S05]  /*8450*/  BRA `(.L_x_211) ;  /* 0xfffffff000ac7947 */ /* 0x000fea000383ffff */
.L_x_185:
[----:B0-----:R0:W1:Y:S02]  /*8460*/  SYNCS.PHASECHK.TRANS64.TRYWAIT P0, [R7+URZ], R2 ;  /* 0x00000002070075a7 */ /* 0x001064000800017f */
[----:B-1----:R-:W-:Y:S05]  /*8470*/  @!P0 NANOSLEEP.SYNCS 0x989680 ;  /* 0x009896800000895d */ /* 0x002fea0003900000 */
[----:B------:R-:W1:Y:S02]  /*8480*/  @!P0 SYNCS.PHASECHK.TRANS64 P0, [R7+URZ], R2 ;  /* 0x00000002070085a7 */ /* 0x000e64000800007f */
[----:B-1----:R-:W-:Y:S05]  /*8490*/  @!P0 BRA `(.L_x_185) ;  /* 0xfffffffc00f08947 */ /* 0x002fea000383ffff */
[----:B------:R-:W-:Y:S05]  /*84a0*/  BRA `(.L_x_212) ;  /* 0xfffffff000ec7947 */ /* 0x000fea000383ffff */
.L_x_186:
[----:B0-----:R0:W1:Y:S02]  /*84b0*/  SYNCS.PHASECHK.TRANS64.TRYWAIT P0, [R9+URZ], R4 ;  /* 0x00000004090075a7 */ /* 0x001064000800017f */
[----:B-1----:R-:W-:Y:S05]  /*84c0*/  @!P0 NANOSLEEP.SYNCS 0x989680 ;  /* 0x009896800000895d */ /* 0x002fea0003900000 */
[----:B------:R-:W1:Y:S02]  /*84d0*/  @!P0 SYNCS.PHASECHK.TRANS64 P0, [R9+URZ], R4 ;  /* 0x00000004090085a7 */ /* 0x000e64000800007f */
[----:B-1----:R-:W-:Y:S05]  /*84e0*/  @!P0 BRA `(.L_x_186) ;  /* 0xfffffffc00f08947 */ /* 0x002fea000383ffff */
[----:B------:R-:W-:Y:S05]  /*84f0*/  BRA `(.L_x_213) ;  /* 0xfffffff000fc7947 */ /* 0x000fea000383ffff */
.L_x_187:
[----:B0-----:R0:W1:Y:S02]  /*8500*/  SYNCS.PHASECHK.TRANS64.TRYWAIT P0, [R6+URZ], R5 ;  /* 0x00000005060075a7 */ /* 0x001064000800017f */
[----:B-1----:R-:W-:Y:S05]  /*8510*/  @!P0 NANOSLEEP.SYNCS 0x989680 ;  /* 0x009896800000895d */ /* 0x002fea0003900000 */
[----:B------:R-:W1:Y:S02]  /*8520*/  @!P0 SYNCS.PHASECHK.TRANS64 P0, [R6+URZ], R5 ;  /* 0x00000005060085a7 */ /* 0x000e64000800007f */
[----:B-1----:R-:W-:Y:S05]  /*8530*/  @!P0 BRA `(.L_x_187) ;  /* 0xfffffffc00f08947 */ /* 0x002fea000383ffff */
[----:B------:R-:W-:Y:S05]  /*8540*/  BRA `(.L_x_214) ;  /* 0xfffffff4000c7947 */ /* 0x000fea000383ffff */
.L_x_188:
[----:B0-----:R0:W1:Y:S02]  /*8550*/  SYNCS.PHASECHK.TRANS64.TRYWAIT P0, [R9+URZ], R4 ;  /* 0x00000004090075a7 */ /* 0x001064000800017f */
[----:B-1----:R-:W-:Y:S05]  /*8560*/  @!P0 NANOSLEEP.SYNCS 0x989680 ;  /* 0x009896800000895d */ /* 0x002fea0003900000 */
[----:B------:R-:W1:Y:S02]  /*8570*/  @!P0 SYNCS.PHASECHK.TRANS64 P0, [R9+URZ], R4 ;  /* 0x00000004090085a7 */ /* 0x000e64000800007f */
[----:B-1----:R-:W-:Y:S05]  /*8580*/  @!P0 BRA `(.L_x_188) ;  /* 0xfffffffc00f08947 */ /* 0x002fea000383ffff */
[----:B------:R-:W-:Y:S05]  /*8590*/  BRA `(.L_x_215) ;  /* 0xfffffff4001c7947 */ /* 0x000fea000383ffff */
.L_x_189:
[----:B0-----:R0:W1:Y:S02]  /*85a0*/  SYNCS.PHASECHK.TRANS64.TRYWAIT P0, [R6+URZ], R5 ;  /* 0x00000005060075a7 */ /* 0x001064000800017f */
[----:B-1----:R-:W-:Y:S05]  /*85b0*/  @!P0 NANOSLEEP.SYNCS 0x989680 ;  /* 0x009896800000895d */ /* 0x002fea0003900000 */
[----:B------:R-:W1:Y:S02]  /*85c0*/  @!P0 SYNCS.PHASECHK.TRANS64 P0, [R6+URZ], R5 ;  /* 0x00000005060085a7 */ /* 0x000e64000800007f */
[----:B-1----:R-:W-:Y:S05]  /*85d0*/  @!P0 BRA `(.L_x_189) ;  /* 0xfffffffc00f08947 */ /* 0x002fea000383ffff */
[----:B------:R-:W-:Y:S05]  /*85e0*/  BRA `(.L_x_216) ;  /* 0xfffffff4002c7947 */ /* 0x000fea000383ffff */
.L_x_190:
[----:B0-----:R0:W1:Y:S02]  /*85f0*/  SYNCS.PHASECHK.TRANS64.TRYWAIT P0, [R9+URZ], R4 ;  /* 0x00000004090075a7 */ /* 0x001064000800017f */
[----:B-1----:R-:W-:Y:S05]  /*8600*/  @!P0 NANOSLEEP.SYNCS 0x989680 ;  /* 0x009896800000895d */ /* 0x002fea0003900000 */
[----:B------:R-:W1:Y:S02]  /*8610*/  @!P0 SYNCS.PHASECHK.TRANS64 P0, [R9+URZ], R4 ;  /* 0x00000004090085a7 */ /* 0x000e64000800007f */
[----:B-1----:R-:W-:Y:S05]  /*8620*/  @!P0 BRA `(.L_x_190) ;  /* 0xfffffffc00f08947 */ /* 0x002fea000383ffff */
[----:B------:R-:W-:Y:S05]  /*8630*/  BRA `(.L_x_217) ;  /* 0xfffffff4003c7947 */ /* 0x000fea000383ffff */
.L_x_191:
[----:B0-----:R0:W1:Y:S02]  /*8640*/  SYNCS.PHASECHK.TRANS64.TRYWAIT P0, [R6+URZ], R5 ;  /* 0x00000005060075a7 */ /* 0x001064000800017f */
[----:B-1----:R-:W-:Y:S05]  /*8650*/  @!P0 NANOSLEEP.SYNCS 0x989680 ;  /* 0x009896800000895d */ /* 0x002fea0003900000 */
[----:B------:R-:W1:Y:S02]  /*8660*/  @!P0 SYNCS.PHASECHK.TRANS64 P0, [R6+URZ], R5 ;  /* 0x00000005060085a7 */ /* 0x000e64000800007f */
[----:B-1----:R-:W-:Y:S05]  /*8670*/  @!P0 BRA `(.L_x_191) ;  /* 0xfffffffc00f08947 */ /* 0x002fea000383ffff */
[----:B------:R-:W-:Y:S05]  /*8680*/  BRA `(.L_x_218) ;  /* 0xfffffff4004c7947 */ /* 0x000fea000383ffff */
.L_x_192:
[----:B0-----:R0:W1:Y:S02]  /*8690*/  SYNCS.PHASECHK.TRANS64.TRYWAIT P0, [R9+URZ], R4 ;  /* 0x00000004090075a7 */ /* 0x001064000800017f */
[----:B-1----:R-:W-:Y:S05]  /*86a0*/  @!P0 NANOSLEEP.SYNCS 0x989680 ;  /* 0x009896800000895d */ /* 0x002fea0003900000 */
[----:B------:R-:W1:Y:S02]  /*86b0*/  @!P0 SYNCS.PHASECHK.TRANS64 P0, [R9+URZ], R4 ;  /* 0x00000004090085a7 */ /* 0x000e64000800007f */
[----:B-1----:R-:W-:Y:S05]  /*86c0*/  @!P0 BRA `(.L_x_192) ;  /* 0xfffffffc00f08947 */ /* 0x002fea000383ffff */
[----:B------:R-:W-:Y:S05]  /*86d0*/  BRA `(.L_x_219) ;  /* 0xfffffff4005c7947 */ /* 0x000fea000383ffff */
.L_x_193:
[----:B0-----:R0:W1:Y:S02]  /*86e0*/  SYNCS.PHASECHK.TRANS64.TRYWAIT P0, [R6+URZ], R5 ;  /* 0x00000005060075a7 */ /* 0x001064000800017f */
[----:B-1----:R-:W-:Y:S05]  /*86f0*/  @!P0 NANOSLEEP.SYNCS 0x989680 ;  /* 0x009896800000895d */ /* 0x002fea0003900000 */
[----:B------:R-:W1:Y:S02]  /*8700*/  @!P0 SYNCS.PHASECHK.TRANS64 P0, [R6+URZ], R5 ;  /* 0x00000005060085a7 */ /* 0x000e64000800007f */
[----:B-1----:R-:W-:Y:S05]  /*8710*/  @!P0 BRA `(.L_x_193) ;  /* 0xfffffffc00f08947 */ /* 0x002fea000383ffff */
[----:B------:R-:W-:Y:S05]  /*8720*/  BRA `(.L_x_220) ;  /* 0xfffffff4006c7947 */ /* 0x000fea000383ffff */
.L_x_194:
[----:B0-----:R0:W1:Y:S02]  /*8730*/  SYNCS.PHASECHK.TRANS64.TRYWAIT P0, [R9+URZ], R4 ;  /* 0x00000004090075a7 */ /* 0x001064000800017f */
[----:B-1----:R-:W-:Y:S05]  /*8740*/  @!P0 NANOSLEEP.SYNCS 0x989680 ;  /* 0x009896800000895d */ /* 0x002fea0003900000 */
[----:B------:R-:W1:Y:S02]  /*8750*/  @!P0 SYNCS.PHASECHK.TRANS64 P0, [R9+URZ], R4 ;  /* 0x00000004090085a7 */ /* 0x000e64000800007f */
[----:B-1----:R-:W-:Y:S05]  /*8760*/  @!P0 BRA `(.L_x_194) ;  /* 0xfffffffc00f08947 */ /* 0x002fea000383ffff */
[----:B------:R-:W-:Y:S05]  /*8770*/  BRA `(.L_x_221) ;  /* 0xfffffff4007c7947 */ /* 0x000fea000383ffff */
.L_x_195:
[----:B0-----:R0:W1:Y:S02]  /*8780*/  SYNCS.PHASECHK.TRANS64.TRYWAIT P0, [R6+URZ], R5 ;  /* 0x00000005060075a7 */ /* 0x001064000800017f */
[----:B-1----:R-:W-:Y:S05]  /*8790*/  @!P0 NANOSLEEP.SYNCS 0x989680 ;  /* 0x009896800000895d */ /* 0x002fea0003900000 */
[----:B------:R-:W1:Y:S02]  /*87a0*/  @!P0 SYNCS.PHASECHK.TRANS64 P0, [R6+URZ], R5 ;  /* 0x00000005060085a7 */ /* 0x000e64000800007f */
[----:B-1----:R-:W-:Y:S05]  /*87b0*/  @!P0 BRA `(.L_x_195) ;  /* 0xfffffffc00f08947 */ /* 0x002fea000383ffff */
[----:B------:R-:W-:Y:S05]  /*87c0*/  BRA `(.L_x_222) ;  /* 0xfffffff4008c7947 */ /* 0x000fea000383ffff */
.L_x_196:
[----:B0-----:R0:W1:Y:S02]  /*87d0*/  SYNCS.PHASECHK.TRANS64.TRYWAIT P0, [R9+URZ], R4 ;  /* 0x00000004090075a7 */ /* 0x001064000800017f */
[----:B-1----:R-:W-:Y:S05]  /*87e0*/  @!P0 NANOSLEEP.SYNCS 0x989680 ;  /* 0x009896800000895d */ /* 0x002fea0003900000 */
[----:B------:R-:W1:Y:S02]  /*87f0*/  @!P0 SYNCS.PHASECHK.TRANS64 P0, [R9+URZ], R4 ;  /* 0x00000004090085a7 */ /* 0x000e64000800007f */
[----:B-1----:R-:W-:Y:S05]  /*8800*/  @!P0 BRA `(.L_x_196) ;  /* 0xfffffffc00f08947 */ /* 0x002fea000383ffff */
[----:B------:R-:W-:Y:S05]  /*8810*/  BRA `(.L_x_223) ;  /* 0xfffffff4009c7947 */ /* 0x000fea000383ffff */
.L_x_197:
[----:B0-----:R0:W1:Y:S02]  /*8820*/  SYNCS.PHASECHK.TRANS64.TRYWAIT P0, [R6+URZ], R5 ;  /* 0x00000005060075a7 */ /* 0x001064000800017f */
[----:B-1----:R-:W-:Y:S05]  /*8830*/  @!P0 NANOSLEEP.SYNCS 0x989680 ;  /* 0x009896800000895d */ /* 0x002fea0003900000 */
[----:B------:R-:W1:Y:S02]  /*8840*/  @!P0 SYNCS.PHASECHK.TRANS64 P0, [R6+URZ], R5 ;  /* 0x00000005060085a7 */ /* 0x000e64000800007f */
[----:B-1----:R-:W-:Y:S05]  /*8850*/  @!P0 BRA `(.L_x_197) ;  /* 0xfffffffc00f08947 */ /* 0x002fea000383ffff */
[----:B------:R-:W-:Y:S05]  /*8860*/  BRA `(.L_x_224) ;  /* 0xfffffff400ac7947 */ /* 0x000fea000383ffff */
.L_x_198:
[----:B0-----:R0:W1:Y:S02]  /*8870*/  SYNCS.PHASECHK.TRANS64.TRYWAIT P0, [R9+URZ], R4 ;  /* 0x00000004090075a7 */ /* 0x001064000800017f */
[----:B-1----:R-:W-:Y:S05]  /*8880*/  @!P0 NANOSLEEP.SYNCS 0x989680 ;  /* 0x009896800000895d */ /* 0x002fea0003900000 */
[----:B------:R-:W1:Y:S02]  /*8890*/  @!P0 SYNCS.PHASECHK.TRANS64 P0, [R9+URZ], R4 ;  /* 0x00000004090085a7 */ /* 0x000e64000800007f */
[----:B-1----:R-:W-:Y:S05]  /*88a0*/  @!P0 BRA `(.L_x_198) ;  /* 0xfffffffc00f08947 */ /* 0x002fea000383ffff */
[----:B------:R-:W-:Y:S05]  /*88b0*/  BRA `(.L_x_225) ;  /* 0xfffffff400bc7947 */ /* 0x000fea000383ffff */
.L_x_199:
[----:B0-----:R0:W1:Y:S02]  /*88c0*/  SYNCS.PHASECHK.TRANS64.TRYWAIT P0, [R6+URZ], R5 ;  /* 0x00000005060075a7 */ /* 0x001064000800017f */
[----:B-1----:R-:W-:Y:S05]  /*88d0*/  @!P0 NANOSLEEP.SYNCS 0x989680 ;  /* 0x009896800000895d */ /* 0x002fea0003900000 */
[----:B------:R-:W1:Y:S02]  /*88e0*/  @!P0 SYNCS.PHASECHK.TRANS64 P0, [R6+URZ], R5 ;  /* 0x00000005060085a7 */ /* 0x000e64000800007f */
[----:B-1----:R-:W-:Y:S05]  /*88f0*/  @!P0 BRA `(.L_x_199) ;  /* 0xfffffffc00f08947 */ /* 0x002fea000383ffff */
[----:B------:R-:W-:Y:S05]  /*8900*/  BRA `(.L_x_226) ;  /* 0xfffffff400cc7947 */ /* 0x000fea000383ffff */
.L_x_200:
[----:B0-----:R0:W1:Y:S02]  /*8910*/  SYNCS.PHASECHK.TRANS64.TRYWAIT P0, [R9+URZ], R4 ;  /* 0x00000004090075a7 */ /* 0x001064000800017f */
[----:B-1----:R-:W-:Y:S05]  /*8920*/  @!P0 NANOSLEEP.SYNCS 0x989680 ;  /* 0x009896800000895d */ /* 0x002fea0003900000 */
[----:B------:R-:W1:Y:S02]  /*8930*/  @!P0 SYNCS.PHASECHK.TRANS64 P0, [R9+URZ], R4 ;  /* 0x00000004090085a7 */ /* 0x000e64000800007f */
[----:B-1----:R-:W-:Y:S05]  /*8940*/  @!P0 BRA `(.L_x_200) ;  /* 0xfffffffc00f08947 */ /* 0x002fea000383ffff */
[----:B------:R-:W-:Y:S05]  /*8950*/  BRA `(.L_x_227) ;  /* 0xfffffff400dc7947 */ /* 0x000fea000383ffff */
.L_x_201:
[----:B-1----:R1:W2:Y:S02]  /*8960*/  SYNCS.PHASECHK.TRANS64.TRYWAIT P0, [R6+URZ], R5 ;  /* 0x00000005060075a7 */ /* 0x0022a4000800017f */
[----:B--2---:R-:W-:Y:S05]  /*8970*/  @!P0 NANOSLEEP.SYNCS 0x989680 ;  /* 0x009896800000895d */ /* 0x004fea0003900000 */
[----:B------:R-:W2:Y:S02]  /*8980*/  @!P0 SYNCS.PHASECHK.TRANS64 P0, [R6+URZ], R5 ;  /* 0x00000005060085a7 */ /* 0x000ea4000800007f */
[----:B--2---:R-:W-:Y:S05]  /*8990*/  @!P0 BRA `(.L_x_201) ;  /* 0xfffffffc00f08947 */ /* 0x004fea000383ffff */
[----:B------:R-:W-:Y:S05]  /*89a0*/  BRA `(.L_x_228) ;  /* 0xfffffff400e47947 */ /* 0x000fea000383ffff */
.L_x_229:
[----:B------:R-:W-:-:S00]  /*89b0*/  BRA `(.L_x_229) ;  /* 0xfffffffc00fc7947 */ /* 0x000fc0000383ffff */
[----:B------:R-:W-:-:S00]  /*89c0*/  NOP ;  /* 0x0000000000007918 */ /* 0x000fc00000000000 */
        /* <DEDUP_REMOVED lines=11> */
.L_x_230:


//--------------------- .nv.global.init           --------------------------
	.section	.nv.global.init,"aw",@progbits
.nv.global.init:
	.type		$str$22,@object
	.size		$str$22,($str$23 - $str$22)
$str$22:
        /*0000*/ 	.byte	0x6b, 0x5f, 0x74, 0x69, 0x6c, 0x65, 0x5f, 0x63, 0x6f, 0x75, 0x6e, 0x74, 0x20, 0x3e, 0x3d, 0x20
        /*0010*/ 	.byte	0x31, 0x00
	.type		$str$23,@object
	.size		$str$23,(__unnamed_1 - $str$23)
$str$23:
        /*0012*/ 	.byte	0x2f, 0x74, 0x6d, 0x70, 0x2f, 0x63, 0x75, 0x74, 0x6c, 0x61, 0x73, 0x73, 0x5f, 0x73, 0x77, 0x65
        /*0022*/ 	.byte	0x65, 0x70, 0x5f, 0x73, 0x72, 0x63, 0x2f, 0x69, 0x6e, 0x63, 0x6c, 0x75, 0x64, 0x65, 0x2f, 0x63
        /*0032*/ 	.byte	0x75, 0x74, 0x6c, 0x61, 0x73, 0x73, 0x2f, 0x67, 0x65, 0x6d, 0x6d, 0x2f, 0x63, 0x6f, 0x6c, 0x6c
        /*0042*/ 	.byte	0x65, 0x63, 0x74, 0x69, 0x76, 0x65, 0x2f, 0x73, 0x6d, 0x39, 0x30, 0x5f, 0x6d, 0x6d, 0x61, 0x5f
        /*0052*/ 	.byte	0x74, 0x6d, 0x61, 0x5f, 0x67, 0x6d, 0x6d, 0x61, 0x5f, 0x73, 0x73, 0x5f, 0x77, 0x61, 0x72, 0x70
        /*0062*/ 	.byte	0x73, 0x70, 0x65, 0x63, 0x69, 0x61, 0x6c, 0x69, 0x7a, 0x65, 0x64, 0x2e, 0x68, 0x70, 0x70, 0x00
	.type		__unnamed_1,@object
	.size		__unnamed_1,(.L_0 - __unnamed_1)
__unnamed_1:
        /*0072*/ 	.byte	0x76, 0x6f, 0x69, 0x64, 0x20, 0x63, 0x75, 0x74, 0x6c, 0x61, 0x73, 0x73, 0x3a, 0x3a, 0x67, 0x65
        /* <DEDUP_REMOVED lines=180> */
        /*0bc2*/ 	.byte	0x3a, 0x3a, 0x69, 0x64, 0x65, 0x6e, 0x74, 0x69, 0x74, 0x79, 0x5d, 0x00
.L_0:


//--------------------- .nv.shared._ZN7cutlass13device_kernelINS_4gemm6kernel13GemmUniversalIN4cute5tupleIJiiiiEEENS1_10collective13CollectiveMmaINS1_34MainloopSm90TmaGmmaWarpSpecializedILi18ENS5_IJNS4_1CILi1EEENSA_ILi2EEESB_EEENS1_32KernelTmaWarpSpecializedPingpongEEENS5_IJNSA_ILi64EEENSA_ILi128EEENSA_ILi32EEEEEENS_10bfloat16_tENS5_IJlSB_lEEESK_SL_NS4_8TiledMMAINS4_8MMA_AtomIJNS4_4SM904GMMA28MMA_64x128x16_F32BF16BF16_SSILNSP_5MajorE0ELSR_0ELNSP_7ScaleInE1ELSS_1EEEEEENS4_6LayoutINS5_IJSB_SB_SB_EEENS5_IJNSA_ILi0EEESX_SX_EEEEENS5_IJNS4_10UnderscoreES10_S10_EEEEENS4_23SM90_TMA_LOAD_MULTICASTENS4_14ComposedLayoutINS4_7SwizzleILi2ELi4ELi3EEENS4_18smem_ptr_flag_bitsILi16EEENSV_INS5_IJNSA_ILi8EEESI_EEENS5_IJSI_SB_EEEEEEEvNS4_8identityENS4_13SM90_TMA_LOADES1D_vS1E_EENS_8epilogue10collective6detail29Sm90TmaWarpSpecializedAdapterINS1I_15DefaultEpilogueISK_SL_SL_NS1H_6thread17LinearCombinationISK_Li1EffLNS1M_9ScaleType4KindE0ELNS_15FloatRoundStyleE2ESK_EENS1_15EpilogueDefaultEEEEEvvEEEEvNT_6ParamsE --------------------------
	.section	.nv.shared._ZN7cutlass13device_kernelINS_4gemm6kernel13GemmUniversalIN4cute5tupleIJiiiiEEENS1_10collective13CollectiveMmaINS1_34MainloopSm90TmaGmmaWarpSpecializedILi18ENS5_IJNS4_1CILi1EEENSA_ILi2EEESB_EEENS1_32KernelTmaWarpSpecializedPingpongEEENS5_IJNSA_ILi64EEENSA_ILi128EEENSA_ILi32EEEEEENS_10bfloat16_tENS5_IJlSB_lEEESK_SL_NS4_8TiledMMAINS4_8MMA_AtomIJNS4_4SM904GMMA28MMA_64x128x16_F32BF16BF16_SSILNSP_5MajorE0ELSR_0ELNSP_7ScaleInE1ELSS_1EEEEEENS4_6LayoutINS5_IJSB_SB_SB_EEENS5_IJNSA_ILi0EEESX_SX_EEEEENS5_IJNS4_10UnderscoreES10_S10_EEEEENS4_23SM90_TMA_LOAD_MULTICASTENS4_14ComposedLayoutINS4_7SwizzleILi2ELi4ELi3EEENS4_18smem_ptr_flag_bitsILi16EEENSV_INS5_IJNSA_ILi8EEESI_EEENS5_IJSI_SB_EEEEEEEvNS4_8identityENS4_13SM90_TMA_LOADES1D_vS1E_EENS_8epilogue10collective6detail29Sm90TmaWarpSpecializedAdapterINS1I_15DefaultEpilogueISK_SL_SL_NS1H_6thread17LinearCombinationISK_Li1EffLNS1M_9ScaleType4KindE0ELNS_15FloatRoundStyleE2ESK_EENS1_15EpilogueDefaultEEEEEvvEEEEvNT_6ParamsE,"aw",@nobits
	.sectionflags	@""
	.align	16
	.zero		1024


//--------------------- .nv.shared.reserved.0     --------------------------
	.section	.nv.shared.reserved.0,"aw",@nobits
	.weak		__nv_reservedSMEM_offset_0_alias
	.size		__nv_reservedSMEM_offset_0_alias, 0, 0
	.other		__nv_reservedSMEM_offset_0_alias,@"STO_CUDA_RESERVED_SHARED STV_DEFAULT"
__nv_reservedSMEM_offset_0_alias:
	.zero		0


//--------------------- .nv.global                --------------------------
	.section	.nv.global,"aw",@nobits
.nv.global:
	.type		_ZN40_INTERNAL_378e479e_4_k_cu_6b93f54b_194664cute1_E,@object
	.size		_ZN40_INTERNAL_378e479e_4_k_cu_6b93f54b_194664cute1_E,(_ZN40_INTERNAL_378e479e_4_k_cu_6b93f54b_194664cuda3std3__45__cpo6cbeginE - _ZN40_INTERNAL_378e479e_4_k_cu_6b93f54b_194664cute1_E)
_ZN40_INTERNAL_378e479e_4_k_cu_6b93f54b_194664cute1_E:
	.zero		1
	.type		_ZN40_INTERNAL_378e479e_4_k_cu_6b93f54b_194664cuda3std3__45__cpo6cbeginE,@object
	.size		_ZN40_INTERNAL_378e479e_4_k_cu_6b93f54b_194664cuda3std3__45__cpo6cbeginE,(_ZN40_INTERNAL_378e479e_4_k_cu_6b93f54b_194664cuda3std3__48in_placeE - _ZN40_INTERNAL_378e479e_4_k_cu_6b93f54b_194664cuda3std3__45__cpo6cbeginE)
_ZN40_INTERNAL_378e479e_4_k_cu_6b93f54b_194664cuda3std3__45__cpo6cbeginE:
	.zero		1
	.type		_ZN40_INTERNAL_378e479e_4_k_cu_6b93f54b_194664cuda3std3__48in_placeE,@object
	.size		_ZN40_INTERNAL_378e479e_4_k_cu_6b93f54b_194664cuda3std3__48in_placeE,(_ZN40_INTERNAL_378e479e_4_k_cu_6b93f54b_194664cuda3std6ranges3__45__cpo9iter_moveE - _ZN40_INTERNAL_378e479e_4_k_cu_6b93f54b_194664cuda3std3__48in_placeE)
_ZN40_INTERNAL_378e479e_4_k_cu_6b93f54b_194664cuda3std3__48in_placeE:
	.zero		1
	.type		_ZN40_INTERNAL_378e479e_4_k_cu_6b93f54b_194664cuda3std6ranges3__45__cpo9iter_moveE,@object
	.size		_ZN40_INTERNAL_378e479e_4_k_cu_6b93f54b_194664cuda3std6ranges3__45__cpo9iter_moveE,(_ZN40_INTERNAL_378e479e_4_k_cu_6b93f54b_194664cuda3std3__45__cpo5beginE - _ZN40_INTERNAL_378e479e_4_k_cu_6b93f54b_194664cuda3std6ranges3__45__cpo9iter_moveE)
_ZN40_INTERNAL_378e479e_4_k_cu_6b93f54b_194664cuda3std6ranges3__45__cpo9iter_moveE:
	.zero		1
	.type		_ZN40_INTERNAL_378e479e_4_k_cu_6b93f54b_194664cuda3std3__45__cpo5beginE,@object
	.size		_ZN40_INTERNAL_378e479e_4_k_cu_6b93f54b_194664cuda3std3__45__cpo5beginE,(_ZN40_INTERNAL_378e479e_4_k_cu_6b93f54b_194664cuda3std3__442_GLOBAL__N__378e479e_4_k_cu_6b93f54b_194666ignoreE - _ZN40_INTERNAL_378e479e_4_k_cu_6b93f54b_194664cuda3std3__45__cpo5beginE)
_ZN40_INTERNAL_378e479e_4_k_cu_6b93f54b_194664cuda3std3__45__cpo5beginE:
	.zero		1
	.type		_ZN40_INTERNAL_378e479e_4_k_cu_6b93f54b_194664cuda3std3__442_GLOBAL__N__378e479e_4_k_cu_6b93f54b_194666ignoreE,@object
	.size		_ZN40_INTERNAL_378e479e_4_k_cu_6b93f54b_194664cuda3std3__442_GLOBAL__N__378e479e_4_k_cu_6b93f54b_194666ignoreE,(_ZN40_INTERNAL_378e479e_4_k_cu_6b93f54b_194664cute7productE - _ZN40_INTERNAL_378e479e_4_k_cu_6b93f54b_194664cuda3std3__442_GLOBAL__N__378e479e_4_k_cu_6b93f54b_194666ignoreE)
_ZN40_INTERNAL_378e479e_4_k_cu_6b93f54b_194664cuda3std3__442_GLOBAL__N__378e479e_4_k_cu_6b93f54b_194666ignoreE:
	.zero		1
	.type		_ZN40_INTERNAL_378e479e_4_k_cu_6b93f54b_194664cute7productE,@object
	.size		_ZN40_INTERNAL_378e479e_4_k_cu_6b93f54b_194664cute7productE,(_ZN40_INTERNAL_378e479e_4_k_cu_6b93f54b_194664cuda3std3__45__cpo3endE - _ZN40_INTERNAL_378e479e_4_k_cu_6b93f54b_194664cute7productE)
_ZN40_INTERNAL_378e479e_4_k_cu_6b93f54b_194664cute7productE:
	.zero		1
	.type		_ZN40_INTERNAL_378e479e_4_k_cu_6b93f54b_194664cuda3std3__45__cpo3endE,@object
	.size		_ZN40_INTERNAL_378e479e_4_k_cu_6b93f54b_194664cuda3std3__45__cpo3endE,(_ZN40_INTERNAL_378e479e_4_k_cu_6b93f54b_194664cuda3std3__419piecewise_constructE - _ZN40_INTERNAL_378e479e_4_k_cu_6b93f54b_194664cuda3std3__45__cpo3endE)
_ZN40_INTERNAL_378e479e_4_k_cu_6b93f54b_194664cuda3std3__45__cpo3endE:
	.zero		1
	.type		_ZN40_INTERNAL_378e479e_4_k_cu_6b93f54b_194664cuda3std3__419piecewise_constructE,@object
	.size		_ZN40_INTERNAL_378e479e_4_k_cu_6b93f54b_194664cuda3std3__419piecewise_constructE,(_ZN40_INTERNAL_378e479e_4_k_cu_6b93f54b_194664cuda3std3__45__cpo4cendE - _ZN40_INTERNAL_378e479e_4_k_cu_6b93f54b_194664cuda3std3__419piecewise_constructE)
_ZN40_INTERNAL_378e479e_4_k_cu_6b93f54b_194664cuda3std3__419piecewise_constructE:
	.zero		1
	.type		_ZN40_INTERNAL_378e479e_4_k_cu_6b93f54b_194664cuda3std3__45__cpo4cendE,@object
	.size		_ZN40_INTERNAL_378e479e_4_k_cu_6b93f54b_194664cuda3std3__45__cpo4cendE,(_ZN40_INTERNAL_378e479e_4_k_cu_6b93f54b_194664cuda3std6ranges3__45__cpo4swapE - _ZN40_INTERNAL_378e479e_4_k_cu_6b93f54b_194664cuda3std3__45__cpo4cendE)
_ZN40_INTERNAL_378e479e_4_k_cu_6b93f54b_194664cuda3std3__45__cpo4cendE:
	.zero		1
	.type		_ZN40_INTERNAL_378e479e_4_k_cu_6b93f54b_194664cuda3std6ranges3__45__cpo4swapE,@object
	.size		_ZN40_INTERNAL_378e479e_4_k_cu_6b93f54b_194664cuda3std6ranges3__45__cpo4swapE,(.L_8 - _ZN40_INTERNAL_378e479e_4_k_cu_6b93f54b_194664cuda3std6ranges3__45__cpo4swapE)
_ZN40_INTERNAL_378e479e_4_k_cu_6b93f54b_194664cuda3std6ranges3__45__cpo4swapE:
	.zero		1
.L_8:


//--------------------- .nv.constant0._ZN7cutlass13device_kernelINS_4gemm6kernel13GemmUniversalIN4cute5tupleIJiiiiEEENS1_10collective13CollectiveMmaINS1_34MainloopSm90TmaGmmaWarpSpecializedILi18ENS5_IJNS4_1CILi1EEENSA_ILi2EEESB_EEENS1_32KernelTmaWarpSpecializedPingpongEEENS5_IJNSA_ILi64EEENSA_ILi128EEENSA_ILi32EEEEEENS_10bfloat16_tENS5_IJlSB_lEEESK_SL_NS4_8TiledMMAINS4_8MMA_AtomIJNS4_4SM904GMMA28MMA_64x128x16_F32BF16BF16_SSILNSP_5MajorE0ELSR_0ELNSP_7ScaleInE1ELSS_1EEEEEENS4_6LayoutINS5_IJSB_SB_SB_EEENS5_IJNSA_ILi0EEESX_SX_EEEEENS5_IJNS4_10UnderscoreES10_S10_EEEEENS4_23SM90_TMA_LOAD_MULTICASTENS4_14ComposedLayoutINS4_7SwizzleILi2ELi4ELi3EEENS4_18smem_ptr_flag_bitsILi16EEENSV_INS5_IJNSA_ILi8EEESI_EEENS5_IJSI_SB_EEEEEEEvNS4_8identityENS4_13SM90_TMA_LOADES1D_vS1E_EENS_8epilogue10collective6detail29Sm90TmaWarpSpecializedAdapterINS1I_15DefaultEpilogueISK_SL_SL_NS1H_6thread17LinearCombinationISK_Li1EffLNS1M_9ScaleType4KindE0ELNS_15FloatRoundStyleE2ESK_EENS1_15EpilogueDefaultEEEEEvvEEEEvNT_6ParamsE --------------------------
	.section	.nv.constant0._ZN7cutlass13device_kernelINS_4gemm6kernel13GemmUniversalIN4cute5tupleIJiiiiEEENS1_10collective13CollectiveMmaINS1_34MainloopSm90TmaGmmaWarpSpecializedILi18ENS5_IJNS4_1CILi1EEENSA_ILi2EEESB_EEENS1_32KernelTmaWarpSpecializedPingpongEEENS5_IJNSA_ILi64EEENSA_ILi128EEENSA_ILi32EEEEEENS_10bfloat16_tENS5_IJlSB_lEEESK_SL_NS4_8TiledMMAINS4_8MMA_AtomIJNS4_4SM904GMMA28MMA_64x128x16_F32BF16BF16_SSILNSP_5MajorE0ELSR_0ELNSP_7ScaleInE1ELSS_1EEEEEENS4_6LayoutINS5_IJSB_SB_SB_EEENS5_IJNSA_ILi0EEESX_SX_EEEEENS5_IJNS4_10UnderscoreES10_S10_EEEEENS4_23SM90_TMA_LOAD_MULTICASTENS4_14ComposedLayoutINS4_7SwizzleILi2ELi4ELi3EEENS4_18smem_ptr_flag_bitsILi16EEENSV_INS5_IJNSA_ILi8EEESI_EEENS5_IJSI_SB_EEEEEEEvNS4_8identityENS4_13SM90_TMA_LOADES1D_vS1E_EENS_8epilogue10collective6detail29Sm90TmaWarpSpecializedAdapterINS1I_15DefaultEpilogueISK_SL_SL_NS1H_6thread17LinearCombinationISK_Li1EffLNS1M_9ScaleType4KindE0ELNS_15FloatRoundStyleE2ESK_EENS1_15EpilogueDefaultEEEEEvvEEEEvNT_6ParamsE,"a",@progbits
	.sectionflags	@""
	.align	4
.nv.constant0._ZN7cutlass13device_kernelINS_4gemm6kernel13GemmUniversalIN4cute5tupleIJiiiiEEENS1_10collective13CollectiveMmaINS1_34MainloopSm90TmaGmmaWarpSpecializedILi18ENS5_IJNS4_1CILi1EEENSA_ILi2EEESB_EEENS1_32KernelTmaWarpSpecializedPingpongEEENS5_IJNSA_ILi64EEENSA_ILi128EEENSA_ILi32EEEEEENS_10bfloat16_tENS5_IJlSB_lEEESK_SL_NS4_8TiledMMAINS4_8MMA_AtomIJNS4_4SM904GMMA28MMA_64x128x16_F32BF16BF16_SSILNSP_5MajorE0ELSR_0ELNSP_7ScaleInE1ELSS_1EEEEEENS4_6LayoutINS5_IJSB_SB_SB_EEENS5_IJNSA_ILi0EEESX_SX_EEEEENS5_IJNS4_10UnderscoreES10_S10_EEEEENS4_23SM90_TMA_LOAD_MULTICASTENS4_14ComposedLayoutINS4_7SwizzleILi2ELi4ELi3EEENS4_18smem_ptr_flag_bitsILi16EEENSV_INS5_IJNSA_ILi8EEESI_EEENS5_IJSI_SB_EEEEEEEvNS4_8identityENS4_13SM90_TMA_LOADES1D_vS1E_EENS_8epilogue10collective6detail29Sm90TmaWarpSpecializedAdapterINS1I_15DefaultEpilogueISK_SL_SL_NS1H_6thread17LinearCombinationISK_Li1EffLNS1M_9ScaleType4KindE0ELNS_15FloatRoundStyleE2ESK_EENS1_15EpilogueDefaultEEEEEvvEEEEvNT_6ParamsE:
	.zero		1664


//--------------------- SYMBOLS --------------------------

	.type		.nv.reservedSmem.offset0,@object
	.size		.nv.reservedSmem.offset0,0x4
	.type		__assertfail,@function
